//
// Generated by NVIDIA NVVM Compiler
//
// Compiler Build ID: CL-36424714
// Cuda compilation tools, release 13.0, V13.0.88
// Based on NVVM 20.0.0
//

.version 9.0
.target sm_100
.address_size 64

	// .globl	_Z17CorrelationKernel6MatrixS_S_6params
.extern .shared .align 16 .b8 sh[];

.visible .entry _Z17CorrelationKernel6MatrixS_S_6params(
	.param .align 8 .b8 _Z17CorrelationKernel6MatrixS_S_6params_param_0[24],
	.param .align 8 .b8 _Z17CorrelationKernel6MatrixS_S_6params_param_1[24],
	.param .align 8 .b8 _Z17CorrelationKernel6MatrixS_S_6params_param_2[24],
	.param .align 4 .b8 _Z17CorrelationKernel6MatrixS_S_6params_param_3[20]
)
{
	.reg .pred 	%p<119>;
	.reg .b32 	%r<80>;
	.reg .b32 	%f<138>;
	.reg .b64 	%rd<25>;

	ld.param.u32 	%r40, [_Z17CorrelationKernel6MatrixS_S_6params_param_3+12];
	ld.param.u32 	%r39, [_Z17CorrelationKernel6MatrixS_S_6params_param_3+8];
	ld.param.u64 	%rd9, [_Z17CorrelationKernel6MatrixS_S_6params_param_2+16];
	ld.param.v2.u32 	{%r1, %r2}, [_Z17CorrelationKernel6MatrixS_S_6params_param_0];
	ld.param.u32 	%r37, [_Z17CorrelationKernel6MatrixS_S_6params_param_3];
	ld.param.u32 	%r38, [_Z17CorrelationKernel6MatrixS_S_6params_param_3+4];
	ld.param.f32 	%f56, [_Z17CorrelationKernel6MatrixS_S_6params_param_3+16];
	ld.param.u64 	%rd10, [_Z17CorrelationKernel6MatrixS_S_6params_param_1+16];
	ld.param.u64 	%rd11, [_Z17CorrelationKernel6MatrixS_S_6params_param_0+16];
	cvta.to.global.u64 	%rd1, %rd11;
	cvta.to.global.u64 	%rd2, %rd10;
	mov.u32 	%r41, %ctaid.x;
	mov.u32 	%r42, %ntid.x;
	mul.lo.s32 	%r43, %r41, %r42;
	cvt.rn.f32.u32 	%f57, %r43;
	mul.f32 	%f58, %f56, %f57;
	cvt.rzi.s32.f32 	%r7, %f58;
	mov.u32 	%r44, %ctaid.y;
	mov.u32 	%r45, %ntid.y;
	mul.lo.s32 	%r46, %r44, %r45;
	cvt.rn.f32.u32 	%f59, %r46;
	mul.f32 	%f60, %f56, %f59;
	cvt.rzi.s32.f32 	%r8, %f60;
	mov.u32 	%r9, %tid.x;
	mov.u32 	%r10, %tid.y;
	setp.ge.s32 	%p1, %r9, %r38;
	setp.ge.s32 	%p2, %r10, %r37;
	or.pred  	%p3, %p1, %p2;
	mov.f32 	%f136, 0f00000000;
	@%p3 bra 	$L__BB0_47;
	shr.u32 	%r11, %r37, 1;
	setp.lt.s32 	%p4, %r39, 1;
	@%p4 bra 	$L__BB0_46;
	setp.lt.s32 	%p5, %r40, 1;
	shr.u32 	%r47, %r38, 1;
	sub.s32 	%r48, %r9, %r47;
	add.s32 	%r12, %r48, %r7;
	sub.s32 	%r13, %r10, %r11;
	@%p5 bra 	$L__BB0_46;
	and.b32  	%r14, %r40, 7;
	and.b32  	%r15, %r40, 2147483640;
	and.b32  	%r16, %r40, 1;
	add.s32 	%r17, %r13, %r8;
	mov.f32 	%f136, 0f00000000;
	mov.b32 	%r75, 0;
$L__BB0_4:
	setp.lt.u32 	%p6, %r40, 8;
	add.s32 	%r19, %r17, %r75;
	add.s32 	%r51, %r75, %r8;
	mad.lo.s32 	%r20, %r51, %r1, %r7;
	mul.lo.s32 	%r21, %r19, %r1;
	mov.b32 	%r78, 0;
	@%p6 bra 	$L__BB0_23;
	mov.b32 	%r76, 0;
$L__BB0_6:
	.pragma "nounroll";
	setp.lt.s32 	%p7, %r19, 0;
	setp.ge.s32 	%p8, %r19, %r2;
	add.s32 	%r23, %r12, %r76;
	setp.ge.s32 	%p9, %r23, %r1;
	or.pred  	%p10, %p9, %p8;
	setp.lt.s32 	%p11, %r23, 0;
	or.pred  	%p12, %p11, %p10;
	add.s32 	%r53, %r20, %r76;
	mul.wide.s32 	%rd12, %r53, 4;
	add.s64 	%rd3, %rd1, %rd12;
	add.s32 	%r54, %r23, %r21;
	mul.wide.s32 	%rd13, %r54, 4;
	add.s64 	%rd4, %rd2, %rd13;
	mov.f32 	%f115, 0f00000000;
	or.pred  	%p13, %p12, %p7;
	@%p13 bra 	$L__BB0_8;
	ld.global.f32 	%f66, [%rd3];
	ld.global.f32 	%f67, [%rd4];
	mul.f32 	%f115, %f66, %f67;
$L__BB0_8:
	add.f32 	%f5, %f136, %f115;
	add.s32 	%r55, %r23, 1;
	setp.ge.s32 	%p16, %r55, %r1;
	or.pred  	%p17, %p16, %p8;
	setp.lt.s32 	%p18, %r55, 0;
	or.pred  	%p19, %p18, %p17;
	mov.f32 	%f116, 0f00000000;
	or.pred  	%p20, %p19, %p7;
	@%p20 bra 	$L__BB0_10;
	ld.global.f32 	%f69, [%rd3+4];
	ld.global.f32 	%f70, [%rd4+4];
	mul.f32 	%f116, %f69, %f70;
$L__BB0_10:
	add.f32 	%f8, %f5, %f116;
	add.s32 	%r56, %r23, 2;
	setp.ge.s32 	%p23, %r56, %r1;
	or.pred  	%p24, %p23, %p8;
	setp.lt.s32 	%p25, %r56, 0;
	or.pred  	%p26, %p25, %p24;
	mov.f32 	%f117, 0f00000000;
	or.pred  	%p27, %p26, %p7;
	@%p27 bra 	$L__BB0_12;
	ld.global.f32 	%f72, [%rd3+8];
	ld.global.f32 	%f73, [%rd4+8];
	mul.f32 	%f117, %f72, %f73;
$L__BB0_12:
	add.f32 	%f11, %f8, %f117;
	add.s32 	%r57, %r23, 3;
	setp.ge.s32 	%p30, %r57, %r1;
	or.pred  	%p31, %p30, %p8;
	setp.lt.s32 	%p32, %r57, 0;
	or.pred  	%p33, %p32, %p31;
	mov.f32 	%f118, 0f00000000;
	or.pred  	%p34, %p33, %p7;
	@%p34 bra 	$L__BB0_14;
	ld.global.f32 	%f75, [%rd3+12];
	ld.global.f32 	%f76, [%rd4+12];
	mul.f32 	%f118, %f75, %f76;
$L__BB0_14:
	add.f32 	%f14, %f11, %f118;
	add.s32 	%r58, %r23, 4;
	setp.ge.s32 	%p37, %r58, %r1;
	or.pred  	%p38, %p37, %p8;
	setp.lt.s32 	%p39, %r58, 0;
	or.pred  	%p40, %p39, %p38;
	mov.f32 	%f119, 0f00000000;
	or.pred  	%p41, %p40, %p7;
	@%p41 bra 	$L__BB0_16;
	ld.global.f32 	%f78, [%rd3+16];
	ld.global.f32 	%f79, [%rd4+16];
	mul.f32 	%f119, %f78, %f79;
$L__BB0_16:
	add.f32 	%f17, %f14, %f119;
	add.s32 	%r59, %r23, 5;
	setp.ge.s32 	%p44, %r59, %r1;
	or.pred  	%p45, %p44, %p8;
	setp.lt.s32 	%p46, %r59, 0;
	or.pred  	%p47, %p46, %p45;
	mov.f32 	%f120, 0f00000000;
	or.pred  	%p48, %p47, %p7;
	@%p48 bra 	$L__BB0_18;
	ld.global.f32 	%f81, [%rd3+20];
	ld.global.f32 	%f82, [%rd4+20];
	mul.f32 	%f120, %f81, %f82;
$L__BB0_18:
	add.f32 	%f20, %f17, %f120;
	add.s32 	%r60, %r23, 6;
	setp.ge.s32 	%p51, %r60, %r1;
	or.pred  	%p52, %p51, %p8;
	setp.lt.s32 	%p53, %r60, 0;
	or.pred  	%p54, %p53, %p52;
	mov.f32 	%f121, 0f00000000;
	or.pred  	%p55, %p54, %p7;
	@%p55 bra 	$L__BB0_20;
	ld.global.f32 	%f84, [%rd3+24];
	ld.global.f32 	%f85, [%rd4+24];
	mul.f32 	%f121, %f84, %f85;
$L__BB0_20:
	add.f32 	%f23, %f20, %f121;
	add.s32 	%r61, %r23, 7;
	setp.ge.s32 	%p58, %r61, %r1;
	or.pred  	%p59, %p58, %p8;
	setp.lt.s32 	%p60, %r61, 0;
	or.pred  	%p61, %p60, %p59;
	mov.f32 	%f122, 0f00000000;
	or.pred  	%p62, %p61, %p7;
	@%p62 bra 	$L__BB0_22;
	ld.global.f32 	%f87, [%rd3+28];
	ld.global.f32 	%f88, [%rd4+28];
	mul.f32 	%f122, %f87, %f88;
$L__BB0_22:
	add.f32 	%f136, %f23, %f122;
	add.s32 	%r76, %r76, 8;
	setp.ne.s32 	%p63, %r76, %r15;
	mov.u32 	%r78, %r15;
	@%p63 bra 	$L__BB0_6;
$L__BB0_23:
	setp.eq.s32 	%p64, %r14, 0;
	@%p64 bra 	$L__BB0_45;
	add.s32 	%r62, %r14, -1;
	setp.lt.u32 	%p65, %r62, 3;
	@%p65 bra 	$L__BB0_34;
	setp.lt.s32 	%p66, %r19, 0;
	setp.ge.s32 	%p67, %r19, %r2;
	add.s32 	%r26, %r12, %r78;
	setp.ge.s32 	%p68, %r26, %r1;
	or.pred  	%p69, %p68, %p67;
	setp.lt.s32 	%p70, %r26, 0;
	or.pred  	%p71, %p70, %p69;
	add.s32 	%r63, %r20, %r78;
	mul.wide.s32 	%rd14, %r63, 4;
	add.s64 	%rd5, %rd1, %rd14;
	add.s32 	%r64, %r26, %r21;
	mul.wide.s32 	%rd15, %r64, 4;
	add.s64 	%rd6, %rd2, %rd15;
	mov.f32 	%f125, 0f00000000;
	or.pred  	%p72, %p71, %p66;
	@%p72 bra 	$L__BB0_27;
	ld.global.f32 	%f91, [%rd5];
	ld.global.f32 	%f92, [%rd6];
	mul.f32 	%f125, %f91, %f92;
$L__BB0_27:
	add.f32 	%f31, %f136, %f125;
	add.s32 	%r65, %r26, 1;
	setp.ge.s32 	%p75, %r65, %r1;
	or.pred  	%p76, %p75, %p67;
	setp.lt.s32 	%p77, %r65, 0;
	or.pred  	%p78, %p77, %p76;
	mov.f32 	%f126, 0f00000000;
	or.pred  	%p79, %p78, %p66;
	@%p79 bra 	$L__BB0_29;
	ld.global.f32 	%f94, [%rd5+4];
	ld.global.f32 	%f95, [%rd6+4];
	mul.f32 	%f126, %f94, %f95;
$L__BB0_29:
	add.f32 	%f34, %f31, %f126;
	add.s32 	%r66, %r26, 2;
	setp.ge.s32 	%p82, %r66, %r1;
	or.pred  	%p83, %p82, %p67;
	setp.lt.s32 	%p84, %r66, 0;
	or.pred  	%p85, %p84, %p83;
	mov.f32 	%f127, 0f00000000;
	or.pred  	%p86, %p85, %p66;
	@%p86 bra 	$L__BB0_31;
	ld.global.f32 	%f97, [%rd5+8];
	ld.global.f32 	%f98, [%rd6+8];
	mul.f32 	%f127, %f97, %f98;
$L__BB0_31:
	add.f32 	%f37, %f34, %f127;
	add.s32 	%r67, %r26, 3;
	setp.ge.s32 	%p89, %r67, %r1;
	or.pred  	%p90, %p89, %p67;
	setp.lt.s32 	%p91, %r67, 0;
	or.pred  	%p92, %p91, %p90;
	mov.f32 	%f128, 0f00000000;
	or.pred  	%p93, %p92, %p66;
	@%p93 bra 	$L__BB0_33;
	ld.global.f32 	%f100, [%rd5+12];
	ld.global.f32 	%f101, [%rd6+12];
	mul.f32 	%f128, %f100, %f101;
$L__BB0_33:
	add.f32 	%f136, %f37, %f128;
	add.s32 	%r78, %r78, 4;
$L__BB0_34:
	and.b32  	%r68, %r40, 3;
	setp.eq.s32 	%p94, %r68, 0;
	@%p94 bra 	$L__BB0_45;
	setp.eq.s32 	%p95, %r68, 1;
	@%p95 bra 	$L__BB0_41;
	setp.lt.s32 	%p96, %r19, 0;
	setp.ge.s32 	%p97, %r19, %r2;
	add.s32 	%r29, %r12, %r78;
	setp.ge.s32 	%p98, %r29, %r1;
	or.pred  	%p99, %p98, %p97;
	setp.lt.s32 	%p100, %r29, 0;
	or.pred  	%p101, %p100, %p99;
	add.s32 	%r69, %r20, %r78;
	mul.wide.s32 	%rd16, %r69, 4;
	add.s64 	%rd7, %rd1, %rd16;
	add.s32 	%r70, %r29, %r21;
	mul.wide.s32 	%rd17, %r70, 4;
	add.s64 	%rd8, %rd2, %rd17;
	mov.f32 	%f131, 0f00000000;
	or.pred  	%p102, %p101, %p96;
	@%p102 bra 	$L__BB0_38;
	ld.global.f32 	%f104, [%rd7];
	ld.global.f32 	%f105, [%rd8];
	mul.f32 	%f131, %f104, %f105;
$L__BB0_38:
	add.f32 	%f45, %f136, %f131;
	add.s32 	%r71, %r29, 1;
	setp.ge.s32 	%p105, %r71, %r1;
	or.pred  	%p106, %p105, %p97;
	setp.lt.s32 	%p107, %r71, 0;
	or.pred  	%p108, %p107, %p106;
	mov.f32 	%f132, 0f00000000;
	or.pred  	%p109, %p108, %p96;
	@%p109 bra 	$L__BB0_40;
	ld.global.f32 	%f107, [%rd7+4];
	ld.global.f32 	%f108, [%rd8+4];
	mul.f32 	%f132, %f107, %f108;
$L__BB0_40:
	add.f32 	%f136, %f45, %f132;
	add.s32 	%r78, %r78, 2;
$L__BB0_41:
	setp.eq.s32 	%p110, %r16, 0;
	@%p110 bra 	$L__BB0_45;
	setp.lt.s32 	%p111, %r19, 0;
	setp.ge.s32 	%p112, %r19, %r2;
	add.s32 	%r32, %r12, %r78;
	setp.ge.s32 	%p113, %r32, %r1;
	or.pred  	%p114, %p113, %p112;
	setp.lt.s32 	%p115, %r32, 0;
	or.pred  	%p116, %p115, %p114;
	mov.f32 	%f135, 0f00000000;
	or.pred  	%p117, %p116, %p111;
	@%p117 bra 	$L__BB0_44;
	add.s32 	%r72, %r20, %r78;
	mul.wide.s32 	%rd18, %r72, 4;
	add.s64 	%rd19, %rd1, %rd18;
	ld.global.f32 	%f110, [%rd19];
	add.s32 	%r73, %r32, %r21;
	mul.wide.s32 	%rd20, %r73, 4;
	add.s64 	%rd21, %rd2, %rd20;
	ld.global.f32 	%f111, [%rd21];
	mul.f32 	%f135, %f110, %f111;
$L__BB0_44:
	add.f32 	%f136, %f136, %f135;
$L__BB0_45:
	add.s32 	%r75, %r75, 1;
	setp.ne.s32 	%p118, %r75, %r39;
	@%p118 bra 	$L__BB0_4;
$L__BB0_46:
	bar.sync 	0;
	mad.lo.s32 	%r74, %r38, %r10, %r9;
	cvta.to.global.u64 	%rd22, %rd9;
	mul.wide.u32 	%rd23, %r74, 4;
	add.s64 	%rd24, %rd22, %rd23;
	st.global.f32 	[%rd24], %f136;
$L__BB0_47:
	ret;

}
	// .globl	_Z24CorrelationKernel_Shared6MatrixS_S_6params
.visible .entry _Z24CorrelationKernel_Shared6MatrixS_S_6params(
	.param .align 8 .b8 _Z24CorrelationKernel_Shared6MatrixS_S_6params_param_0[24],
	.param .align 8 .b8 _Z24CorrelationKernel_Shared6MatrixS_S_6params_param_1[24],
	.param .align 8 .b8 _Z24CorrelationKernel_Shared6MatrixS_S_6params_param_2[24],
	.param .align 4 .b8 _Z24CorrelationKernel_Shared6MatrixS_S_6params_param_3[20]
)
{
	.reg .pred 	%p<250>;
	.reg .b32 	%r<277>;
	.reg .b32 	%f<246>;
	.reg .b64 	%rd<73>;

	ld.param.u64 	%rd11, [_Z24CorrelationKernel_Shared6MatrixS_S_6params_param_2+16];
	ld.param.v2.u32 	{%r1, %r2}, [_Z24CorrelationKernel_Shared6MatrixS_S_6params_param_0];
	ld.param.u32 	%r5, [_Z24CorrelationKernel_Shared6MatrixS_S_6params_param_3+8];
	ld.param.u32 	%r6, [_Z24CorrelationKernel_Shared6MatrixS_S_6params_param_3+12];
	ld.param.f32 	%f77, [_Z24CorrelationKernel_Shared6MatrixS_S_6params_param_3+16];
	ld.param.u32 	%r3, [_Z24CorrelationKernel_Shared6MatrixS_S_6params_param_3];
	ld.param.u32 	%r4, [_Z24CorrelationKernel_Shared6MatrixS_S_6params_param_3+4];
	ld.param.u64 	%rd12, [_Z24CorrelationKernel_Shared6MatrixS_S_6params_param_1+16];
	ld.param.u64 	%rd13, [_Z24CorrelationKernel_Shared6MatrixS_S_6params_param_0+16];
	cvta.to.global.u64 	%rd1, %rd13;
	cvta.to.global.u64 	%rd2, %rd12;
	shr.u32 	%r111, %r4, 31;
	add.s32 	%r112, %r4, %r111;
	shr.s32 	%r7, %r112, 1;
	neg.s32 	%r8, %r7;
	shr.u32 	%r113, %r3, 31;
	add.s32 	%r114, %r3, %r113;
	shr.s32 	%r9, %r114, 1;
	neg.s32 	%r250, %r9;
	mov.u32 	%r115, %ctaid.x;
	mov.u32 	%r116, %ntid.x;
	mul.lo.s32 	%r117, %r115, %r116;
	cvt.rn.f32.u32 	%f78, %r117;
	mul.f32 	%f79, %f77, %f78;
	cvt.rzi.s32.f32 	%r11, %f79;
	mov.u32 	%r118, %ctaid.y;
	mov.u32 	%r119, %ntid.y;
	mul.lo.s32 	%r120, %r118, %r119;
	cvt.rn.f32.u32 	%f80, %r120;
	mul.f32 	%f81, %f77, %f80;
	cvt.rzi.s32.f32 	%r12, %f81;
	mov.u32 	%r13, %tid.x;
	mov.u32 	%r14, %tid.y;
	mul.lo.s32 	%r15, %r6, %r5;
	or.b32  	%r121, %r13, %r14;
	setp.ne.s32 	%p1, %r121, 0;
	min.s32 	%r122, %r5, %r6;
	setp.lt.s32 	%p2, %r122, 1;
	or.pred  	%p3, %p2, %p1;
	@%p3 bra 	$L__BB1_44;
	and.b32  	%r16, %r6, 7;
	add.s32 	%r17, %r16, -1;
	and.b32  	%r18, %r6, 3;
	and.b32  	%r19, %r6, 2147483640;
	and.b32  	%r20, %r6, 1;
	mov.b32 	%r245, 0;
$L__BB1_2:
	setp.lt.u32 	%p4, %r6, 8;
	add.s32 	%r22, %r245, %r12;
	mul.lo.s32 	%r23, %r22, %r1;
	mul.lo.s32 	%r24, %r245, %r6;
	mov.b32 	%r248, 0;
	@%p4 bra 	$L__BB1_21;
	mov.b32 	%r246, 0;
	cvt.s64.s32 	%rd16, %r23;
$L__BB1_4:
	.pragma "nounroll";
	setp.lt.s32 	%p5, %r22, 1;
	setp.ge.s32 	%p6, %r22, %r2;
	add.s32 	%r26, %r246, %r11;
	setp.ge.s32 	%p7, %r26, %r1;
	or.pred  	%p8, %p7, %p6;
	setp.lt.s32 	%p9, %r26, 1;
	or.pred  	%p10, %p9, %p8;
	mov.f32 	%f206, 0f00000000;
	or.pred  	%p11, %p10, %p5;
	@%p11 bra 	$L__BB1_6;
	add.s32 	%r126, %r26, %r23;
	mul.wide.s32 	%rd14, %r126, 4;
	add.s64 	%rd15, %rd1, %rd14;
	ld.global.f32 	%f206, [%rd15];
$L__BB1_6:
	add.s32 	%r127, %r246, %r24;
	shl.b32 	%r128, %r127, 2;
	mov.u32 	%r129, sh;
	add.s32 	%r27, %r129, %r128;
	st.shared.f32 	[%r27], %f206;
	add.s32 	%r130, %r26, 1;
	setp.ge.s32 	%p14, %r130, %r1;
	or.pred  	%p15, %p14, %p6;
	setp.gt.u32 	%p16, %r26, 2147483646;
	or.pred  	%p17, %p16, %p15;
	cvt.s64.s32 	%rd17, %r26;
	add.s64 	%rd18, %rd17, %rd16;
	shl.b64 	%rd19, %rd18, 2;
	add.s64 	%rd3, %rd1, %rd19;
	mov.f32 	%f207, 0f00000000;
	or.pred  	%p18, %p17, %p5;
	@%p18 bra 	$L__BB1_8;
	ld.global.f32 	%f207, [%rd3+4];
$L__BB1_8:
	st.shared.f32 	[%r27+4], %f207;
	add.s32 	%r131, %r26, 2;
	setp.ge.s32 	%p21, %r131, %r1;
	or.pred  	%p22, %p21, %p6;
	setp.lt.s32 	%p23, %r131, 1;
	or.pred  	%p24, %p23, %p22;
	mov.f32 	%f208, 0f00000000;
	or.pred  	%p25, %p24, %p5;
	@%p25 bra 	$L__BB1_10;
	ld.global.f32 	%f208, [%rd3+8];
$L__BB1_10:
	st.shared.f32 	[%r27+8], %f208;
	add.s32 	%r132, %r26, 3;
	setp.ge.s32 	%p28, %r132, %r1;
	or.pred  	%p29, %p28, %p6;
	setp.lt.s32 	%p30, %r132, 1;
	or.pred  	%p31, %p30, %p29;
	mov.f32 	%f209, 0f00000000;
	or.pred  	%p32, %p31, %p5;
	@%p32 bra 	$L__BB1_12;
	ld.global.f32 	%f209, [%rd3+12];
$L__BB1_12:
	st.shared.f32 	[%r27+12], %f209;
	add.s32 	%r133, %r26, 4;
	setp.ge.s32 	%p35, %r133, %r1;
	or.pred  	%p36, %p35, %p6;
	setp.lt.s32 	%p37, %r133, 1;
	or.pred  	%p38, %p37, %p36;
	mov.f32 	%f210, 0f00000000;
	or.pred  	%p39, %p38, %p5;
	@%p39 bra 	$L__BB1_14;
	ld.global.f32 	%f210, [%rd3+16];
$L__BB1_14:
	st.shared.f32 	[%r27+16], %f210;
	add.s32 	%r134, %r26, 5;
	setp.ge.s32 	%p42, %r134, %r1;
	or.pred  	%p43, %p42, %p6;
	setp.lt.s32 	%p44, %r134, 1;
	or.pred  	%p45, %p44, %p43;
	mov.f32 	%f211, 0f00000000;
	or.pred  	%p46, %p45, %p5;
	@%p46 bra 	$L__BB1_16;
	ld.global.f32 	%f211, [%rd3+20];
$L__BB1_16:
	st.shared.f32 	[%r27+20], %f211;
	add.s32 	%r135, %r26, 6;
	setp.ge.s32 	%p49, %r135, %r1;
	or.pred  	%p50, %p49, %p6;
	setp.lt.s32 	%p51, %r135, 1;
	or.pred  	%p52, %p51, %p50;
	mov.f32 	%f212, 0f00000000;
	or.pred  	%p53, %p52, %p5;
	@%p53 bra 	$L__BB1_18;
	ld.global.f32 	%f212, [%rd3+24];
$L__BB1_18:
	st.shared.f32 	[%r27+24], %f212;
	add.s32 	%r136, %r26, 7;
	setp.ge.s32 	%p56, %r136, %r1;
	or.pred  	%p57, %p56, %p6;
	setp.lt.s32 	%p58, %r136, 1;
	or.pred  	%p59, %p58, %p57;
	mov.f32 	%f213, 0f00000000;
	or.pred  	%p60, %p59, %p5;
	@%p60 bra 	$L__BB1_20;
	ld.global.f32 	%f213, [%rd3+28];
$L__BB1_20:
	st.shared.f32 	[%r27+28], %f213;
	add.s32 	%r246, %r246, 8;
	setp.ne.s32 	%p61, %r246, %r19;
	mov.u32 	%r248, %r19;
	@%p61 bra 	$L__BB1_4;
$L__BB1_21:
	setp.eq.s32 	%p62, %r16, 0;
	@%p62 bra 	$L__BB1_43;
	setp.lt.u32 	%p63, %r17, 3;
	@%p63 bra 	$L__BB1_32;
	setp.lt.s32 	%p64, %r22, 1;
	setp.ge.s32 	%p65, %r22, %r2;
	add.s32 	%r30, %r248, %r11;
	setp.ge.s32 	%p66, %r30, %r1;
	or.pred  	%p67, %p66, %p65;
	setp.lt.s32 	%p68, %r30, 1;
	or.pred  	%p69, %p68, %p67;
	mov.f32 	%f214, 0f00000000;
	or.pred  	%p70, %p69, %p64;
	@%p70 bra 	$L__BB1_25;
	add.s32 	%r137, %r30, %r23;
	mul.wide.s32 	%rd20, %r137, 4;
	add.s64 	%rd21, %rd1, %rd20;
	ld.global.f32 	%f214, [%rd21];
$L__BB1_25:
	add.s32 	%r138, %r248, %r24;
	shl.b32 	%r139, %r138, 2;
	mov.u32 	%r140, sh;
	add.s32 	%r31, %r140, %r139;
	st.shared.f32 	[%r31], %f214;
	add.s32 	%r141, %r30, 1;
	setp.ge.s32 	%p73, %r141, %r1;
	or.pred  	%p74, %p73, %p65;
	setp.gt.u32 	%p75, %r30, 2147483646;
	or.pred  	%p76, %p75, %p74;
	cvt.s64.s32 	%rd22, %r23;
	cvt.s64.s32 	%rd23, %r30;
	add.s64 	%rd24, %rd23, %rd22;
	shl.b64 	%rd25, %rd24, 2;
	add.s64 	%rd4, %rd1, %rd25;
	mov.f32 	%f215, 0f00000000;
	or.pred  	%p77, %p76, %p64;
	@%p77 bra 	$L__BB1_27;
	ld.global.f32 	%f215, [%rd4+4];
$L__BB1_27:
	st.shared.f32 	[%r31+4], %f215;
	add.s32 	%r142, %r30, 2;
	setp.ge.s32 	%p80, %r142, %r1;
	or.pred  	%p81, %p80, %p65;
	setp.lt.s32 	%p82, %r142, 1;
	or.pred  	%p83, %p82, %p81;
	mov.f32 	%f216, 0f00000000;
	or.pred  	%p84, %p83, %p64;
	@%p84 bra 	$L__BB1_29;
	ld.global.f32 	%f216, [%rd4+8];
$L__BB1_29:
	st.shared.f32 	[%r31+8], %f216;
	add.s32 	%r143, %r30, 3;
	setp.ge.s32 	%p87, %r143, %r1;
	or.pred  	%p88, %p87, %p65;
	setp.lt.s32 	%p89, %r143, 1;
	or.pred  	%p90, %p89, %p88;
	mov.f32 	%f217, 0f00000000;
	or.pred  	%p91, %p90, %p64;
	@%p91 bra 	$L__BB1_31;
	ld.global.f32 	%f217, [%rd4+12];
$L__BB1_31:
	st.shared.f32 	[%r31+12], %f217;
	add.s32 	%r248, %r248, 4;
$L__BB1_32:
	setp.eq.s32 	%p92, %r18, 0;
	@%p92 bra 	$L__BB1_43;
	setp.eq.s32 	%p93, %r18, 1;
	@%p93 bra 	$L__BB1_39;
	setp.lt.s32 	%p94, %r22, 1;
	setp.ge.s32 	%p95, %r22, %r2;
	add.s32 	%r34, %r248, %r11;
	setp.ge.s32 	%p96, %r34, %r1;
	or.pred  	%p97, %p96, %p95;
	setp.lt.s32 	%p98, %r34, 1;
	or.pred  	%p99, %p98, %p97;
	mov.f32 	%f218, 0f00000000;
	or.pred  	%p100, %p99, %p94;
	@%p100 bra 	$L__BB1_36;
	add.s32 	%r144, %r34, %r23;
	mul.wide.s32 	%rd26, %r144, 4;
	add.s64 	%rd27, %rd1, %rd26;
	ld.global.f32 	%f218, [%rd27];
$L__BB1_36:
	add.s32 	%r145, %r248, %r24;
	shl.b32 	%r146, %r145, 2;
	mov.u32 	%r147, sh;
	add.s32 	%r35, %r147, %r146;
	st.shared.f32 	[%r35], %f218;
	add.s32 	%r148, %r34, 1;
	setp.ge.s32 	%p103, %r148, %r1;
	or.pred  	%p104, %p103, %p95;
	setp.gt.u32 	%p105, %r34, 2147483646;
	or.pred  	%p106, %p105, %p104;
	mov.f32 	%f219, 0f00000000;
	or.pred  	%p107, %p106, %p94;
	@%p107 bra 	$L__BB1_38;
	cvt.s64.s32 	%rd28, %r23;
	cvt.u64.u32 	%rd29, %r34;
	add.s64 	%rd30, %rd29, %rd28;
	shl.b64 	%rd31, %rd30, 2;
	add.s64 	%rd32, %rd1, %rd31;
	ld.global.f32 	%f219, [%rd32+4];
$L__BB1_38:
	st.shared.f32 	[%r35+4], %f219;
	add.s32 	%r248, %r248, 2;
$L__BB1_39:
	setp.eq.s32 	%p108, %r20, 0;
	@%p108 bra 	$L__BB1_43;
	setp.lt.s32 	%p109, %r22, 1;
	setp.ge.s32 	%p110, %r22, %r2;
	add.s32 	%r38, %r248, %r11;
	setp.ge.s32 	%p111, %r38, %r1;
	or.pred  	%p112, %p111, %p110;
	setp.lt.s32 	%p113, %r38, 1;
	or.pred  	%p114, %p113, %p112;
	mov.f32 	%f220, 0f00000000;
	or.pred  	%p115, %p114, %p109;
	@%p115 bra 	$L__BB1_42;
	add.s32 	%r149, %r38, %r23;
	mul.wide.s32 	%rd33, %r149, 4;
	add.s64 	%rd34, %rd1, %rd33;
	ld.global.f32 	%f220, [%rd34];
$L__BB1_42:
	add.s32 	%r150, %r248, %r24;
	shl.b32 	%r151, %r150, 2;
	mov.u32 	%r152, sh;
	add.s32 	%r153, %r152, %r151;
	st.shared.f32 	[%r153], %f220;
$L__BB1_43:
	add.s32 	%r245, %r245, 1;
	setp.ne.s32 	%p116, %r245, %r5;
	@%p116 bra 	$L__BB1_2;
$L__BB1_44:
	setp.ne.s32 	%p117, %r13, 1;
	setp.ne.s32 	%p118, %r14, 1;
	or.pred  	%p119, %p117, %p118;
	@%p119 bra 	$L__BB1_90;
	add.s32 	%r40, %r9, %r5;
	setp.le.s32 	%p120, %r40, %r250;
	@%p120 bra 	$L__BB1_90;
	add.s32 	%r41, %r7, %r6;
	setp.le.s32 	%p121, %r41, %r8;
	add.s32 	%r42, %r6, %r4;
	@%p121 bra 	$L__BB1_90;
	shl.b32 	%r154, %r7, 1;
	add.s32 	%r155, %r41, %r7;
	add.s32 	%r43, %r155, -1;
	and.b32  	%r44, %r155, 7;
	add.s32 	%r45, %r44, -1;
	sub.s32 	%r156, %r6, %r154;
	and.b32  	%r46, %r156, 3;
	and.b32  	%r47, %r155, -8;
	and.b32  	%r48, %r155, 3;
	and.b32  	%r49, %r6, 1;
$L__BB1_48:
	setp.lt.u32 	%p122, %r43, 7;
	add.s32 	%r51, %r250, %r12;
	mul.lo.s32 	%r52, %r51, %r1;
	mov.u32 	%r260, %r8;
	@%p122 bra 	$L__BB1_67;
	cvt.s64.s32 	%rd37, %r52;
	mov.u32 	%r260, %r8;
$L__BB1_50:
	.pragma "nounroll";
	setp.lt.s32 	%p123, %r51, 1;
	setp.ge.s32 	%p124, %r51, %r2;
	add.s32 	%r54, %r260, %r11;
	setp.ge.s32 	%p125, %r54, %r1;
	or.pred  	%p126, %p125, %p124;
	setp.lt.s32 	%p127, %r54, 1;
	or.pred  	%p128, %p127, %p126;
	mov.f32 	%f221, 0f00000000;
	or.pred  	%p129, %p128, %p123;
	mov.u32 	%r252, %r6;
	@%p129 bra 	$L__BB1_52;
	add.s32 	%r157, %r54, %r52;
	mul.wide.s32 	%rd35, %r157, 4;
	add.s64 	%rd36, %rd2, %rd35;
	ld.global.f32 	%f221, [%rd36];
	mov.u32 	%r252, %r42;
$L__BB1_52:
	add.s32 	%r56, %r260, %r15;
	mad.lo.s32 	%r158, %r252, %r250, %r56;
	shl.b32 	%r159, %r158, 2;
	mov.u32 	%r160, sh;
	add.s32 	%r161, %r160, %r159;
	st.shared.f32 	[%r161], %f221;
	add.s32 	%r162, %r54, 1;
	setp.ge.s32 	%p132, %r162, %r1;
	or.pred  	%p133, %p132, %p124;
	setp.gt.u32 	%p134, %r54, 2147483646;
	or.pred  	%p135, %p134, %p133;
	cvt.s64.s32 	%rd38, %r54;
	add.s64 	%rd39, %rd38, %rd37;
	shl.b64 	%rd40, %rd39, 2;
	add.s64 	%rd5, %rd2, %rd40;
	mov.f32 	%f222, 0f00000000;
	or.pred  	%p136, %p135, %p123;
	mov.u32 	%r253, %r6;
	@%p136 bra 	$L__BB1_54;
	ld.global.f32 	%f222, [%rd5+4];
	mov.u32 	%r253, %r42;
$L__BB1_54:
	mad.lo.s32 	%r163, %r253, %r250, %r56;
	shl.b32 	%r164, %r163, 2;
	mov.u32 	%r165, sh;
	add.s32 	%r166, %r165, %r164;
	st.shared.f32 	[%r166+4], %f222;
	add.s32 	%r167, %r54, 2;
	setp.ge.s32 	%p139, %r167, %r1;
	or.pred  	%p140, %p139, %p124;
	setp.lt.s32 	%p141, %r167, 1;
	or.pred  	%p142, %p141, %p140;
	mov.f32 	%f223, 0f00000000;
	or.pred  	%p143, %p142, %p123;
	mov.u32 	%r254, %r6;
	@%p143 bra 	$L__BB1_56;
	ld.global.f32 	%f223, [%rd5+8];
	mov.u32 	%r254, %r42;
$L__BB1_56:
	mad.lo.s32 	%r168, %r254, %r250, %r56;
	shl.b32 	%r169, %r168, 2;
	mov.u32 	%r170, sh;
	add.s32 	%r171, %r170, %r169;
	st.shared.f32 	[%r171+8], %f223;
	add.s32 	%r172, %r54, 3;
	setp.ge.s32 	%p146, %r172, %r1;
	or.pred  	%p147, %p146, %p124;
	setp.lt.s32 	%p148, %r172, 1;
	or.pred  	%p149, %p148, %p147;
	mov.f32 	%f224, 0f00000000;
	or.pred  	%p150, %p149, %p123;
	mov.u32 	%r255, %r6;
	@%p150 bra 	$L__BB1_58;
	ld.global.f32 	%f224, [%rd5+12];
	mov.u32 	%r255, %r42;
$L__BB1_58:
	mad.lo.s32 	%r173, %r255, %r250, %r56;
	shl.b32 	%r174, %r173, 2;
	mov.u32 	%r175, sh;
	add.s32 	%r176, %r175, %r174;
	st.shared.f32 	[%r176+12], %f224;
	add.s32 	%r177, %r54, 4;
	setp.ge.s32 	%p153, %r177, %r1;
	or.pred  	%p154, %p153, %p124;
	setp.lt.s32 	%p155, %r177, 1;
	or.pred  	%p156, %p155, %p154;
	mov.f32 	%f225, 0f00000000;
	or.pred  	%p157, %p156, %p123;
	mov.u32 	%r256, %r6;
	@%p157 bra 	$L__BB1_60;
	ld.global.f32 	%f225, [%rd5+16];
	mov.u32 	%r256, %r42;
$L__BB1_60:
	mad.lo.s32 	%r178, %r256, %r250, %r56;
	shl.b32 	%r179, %r178, 2;
	mov.u32 	%r180, sh;
	add.s32 	%r181, %r180, %r179;
	st.shared.f32 	[%r181+16], %f225;
	add.s32 	%r182, %r54, 5;
	setp.ge.s32 	%p160, %r182, %r1;
	or.pred  	%p161, %p160, %p124;
	setp.lt.s32 	%p162, %r182, 1;
	or.pred  	%p163, %p162, %p161;
	mov.f32 	%f226, 0f00000000;
	or.pred  	%p164, %p163, %p123;
	mov.u32 	%r257, %r6;
	@%p164 bra 	$L__BB1_62;
	ld.global.f32 	%f226, [%rd5+20];
	mov.u32 	%r257, %r42;
$L__BB1_62:
	mad.lo.s32 	%r183, %r257, %r250, %r56;
	shl.b32 	%r184, %r183, 2;
	mov.u32 	%r185, sh;
	add.s32 	%r186, %r185, %r184;
	st.shared.f32 	[%r186+20], %f226;
	add.s32 	%r187, %r54, 6;
	setp.ge.s32 	%p167, %r187, %r1;
	or.pred  	%p168, %p167, %p124;
	setp.lt.s32 	%p169, %r187, 1;
	or.pred  	%p170, %p169, %p168;
	mov.f32 	%f227, 0f00000000;
	or.pred  	%p171, %p170, %p123;
	mov.u32 	%r258, %r6;
	@%p171 bra 	$L__BB1_64;
	ld.global.f32 	%f227, [%rd5+24];
	mov.u32 	%r258, %r42;
$L__BB1_64:
	mad.lo.s32 	%r188, %r258, %r250, %r56;
	shl.b32 	%r189, %r188, 2;
	mov.u32 	%r190, sh;
	add.s32 	%r191, %r190, %r189;
	st.shared.f32 	[%r191+24], %f227;
	add.s32 	%r192, %r54, 7;
	setp.ge.s32 	%p174, %r192, %r1;
	or.pred  	%p175, %p174, %p124;
	setp.lt.s32 	%p176, %r192, 1;
	or.pred  	%p177, %p176, %p175;
	mov.f32 	%f228, 0f00000000;
	or.pred  	%p178, %p177, %p123;
	mov.u32 	%r259, %r6;
	@%p178 bra 	$L__BB1_66;
	ld.global.f32 	%f228, [%rd5+28];
	mov.u32 	%r259, %r42;
$L__BB1_66:
	mad.lo.s32 	%r193, %r259, %r250, %r56;
	shl.b32 	%r194, %r193, 2;
	add.s32 	%r196, %r190, %r194;
	st.shared.f32 	[%r196+28], %f228;
	add.s32 	%r260, %r260, 8;
	add.s32 	%r197, %r260, %r7;
	setp.ne.s32 	%p179, %r197, %r47;
	@%p179 bra 	$L__BB1_50;
$L__BB1_67:
	setp.eq.s32 	%p180, %r44, 0;
	@%p180 bra 	$L__BB1_89;
	setp.lt.u32 	%p181, %r45, 3;
	@%p181 bra 	$L__BB1_78;
	setp.lt.s32 	%p182, %r51, 1;
	setp.ge.s32 	%p183, %r51, %r2;
	add.s32 	%r66, %r260, %r11;
	setp.ge.s32 	%p184, %r66, %r1;
	or.pred  	%p185, %p184, %p183;
	setp.lt.s32 	%p186, %r66, 1;
	or.pred  	%p187, %p186, %p185;
	mov.f32 	%f229, 0f00000000;
	or.pred  	%p188, %p187, %p182;
	mov.u32 	%r261, %r6;
	@%p188 bra 	$L__BB1_71;
	add.s32 	%r198, %r66, %r52;
	mul.wide.s32 	%rd41, %r198, 4;
	add.s64 	%rd42, %rd2, %rd41;
	ld.global.f32 	%f229, [%rd42];
	mov.u32 	%r261, %r42;
$L__BB1_71:
	add.s32 	%r68, %r260, %r15;
	mad.lo.s32 	%r199, %r261, %r250, %r68;
	shl.b32 	%r200, %r199, 2;
	mov.u32 	%r201, sh;
	add.s32 	%r202, %r201, %r200;
	st.shared.f32 	[%r202], %f229;
	add.s32 	%r203, %r66, 1;
	setp.ge.s32 	%p191, %r203, %r1;
	or.pred  	%p192, %p191, %p183;
	setp.gt.u32 	%p193, %r66, 2147483646;
	or.pred  	%p194, %p193, %p192;
	cvt.s64.s32 	%rd43, %r52;
	cvt.s64.s32 	%rd44, %r66;
	add.s64 	%rd45, %rd44, %rd43;
	shl.b64 	%rd46, %rd45, 2;
	add.s64 	%rd6, %rd2, %rd46;
	mov.f32 	%f230, 0f00000000;
	or.pred  	%p195, %p194, %p182;
	mov.u32 	%r262, %r6;
	@%p195 bra 	$L__BB1_73;
	ld.global.f32 	%f230, [%rd6+4];
	mov.u32 	%r262, %r42;
$L__BB1_73:
	mad.lo.s32 	%r204, %r262, %r250, %r68;
	shl.b32 	%r205, %r204, 2;
	mov.u32 	%r206, sh;
	add.s32 	%r207, %r206, %r205;
	st.shared.f32 	[%r207+4], %f230;
	add.s32 	%r208, %r66, 2;
	setp.ge.s32 	%p198, %r208, %r1;
	or.pred  	%p199, %p198, %p183;
	setp.lt.s32 	%p200, %r208, 1;
	or.pred  	%p201, %p200, %p199;
	mov.f32 	%f231, 0f00000000;
	or.pred  	%p202, %p201, %p182;
	mov.u32 	%r263, %r6;
	@%p202 bra 	$L__BB1_75;
	ld.global.f32 	%f231, [%rd6+8];
	mov.u32 	%r263, %r42;
$L__BB1_75:
	mad.lo.s32 	%r209, %r263, %r250, %r68;
	shl.b32 	%r210, %r209, 2;
	mov.u32 	%r211, sh;
	add.s32 	%r212, %r211, %r210;
	st.shared.f32 	[%r212+8], %f231;
	add.s32 	%r213, %r66, 3;
	setp.ge.s32 	%p205, %r213, %r1;
	or.pred  	%p206, %p205, %p183;
	setp.lt.s32 	%p207, %r213, 1;
	or.pred  	%p208, %p207, %p206;
	mov.f32 	%f232, 0f00000000;
	or.pred  	%p209, %p208, %p182;
	mov.u32 	%r264, %r6;
	@%p209 bra 	$L__BB1_77;
	ld.global.f32 	%f232, [%rd6+12];
	mov.u32 	%r264, %r42;
$L__BB1_77:
	mad.lo.s32 	%r214, %r264, %r250, %r68;
	shl.b32 	%r215, %r214, 2;
	add.s32 	%r217, %r211, %r215;
	st.shared.f32 	[%r217+12], %f232;
	add.s32 	%r260, %r260, 4;
$L__BB1_78:
	setp.eq.s32 	%p210, %r48, 0;
	@%p210 bra 	$L__BB1_89;
	setp.eq.s32 	%p211, %r46, 1;
	@%p211 bra 	$L__BB1_85;
	setp.lt.s32 	%p212, %r51, 1;
	setp.ge.s32 	%p213, %r51, %r2;
	add.s32 	%r74, %r260, %r11;
	setp.ge.s32 	%p214, %r74, %r1;
	or.pred  	%p215, %p214, %p213;
	setp.lt.s32 	%p216, %r74, 1;
	or.pred  	%p217, %p216, %p215;
	mov.f32 	%f233, 0f00000000;
	or.pred  	%p218, %p217, %p212;
	mov.u32 	%r266, %r6;
	@%p218 bra 	$L__BB1_82;
	add.s32 	%r218, %r74, %r52;
	mul.wide.s32 	%rd47, %r218, 4;
	add.s64 	%rd48, %rd2, %rd47;
	ld.global.f32 	%f233, [%rd48];
	mov.u32 	%r266, %r42;
$L__BB1_82:
	add.s32 	%r76, %r260, %r15;
	mad.lo.s32 	%r219, %r266, %r250, %r76;
	shl.b32 	%r220, %r219, 2;
	mov.u32 	%r221, sh;
	add.s32 	%r222, %r221, %r220;
	st.shared.f32 	[%r222], %f233;
	add.s32 	%r223, %r74, 1;
	setp.ge.s32 	%p221, %r223, %r1;
	or.pred  	%p222, %p221, %p213;
	setp.gt.u32 	%p223, %r74, 2147483646;
	or.pred  	%p224, %p223, %p222;
	mov.f32 	%f234, 0f00000000;
	or.pred  	%p225, %p224, %p212;
	mov.u32 	%r267, %r6;
	@%p225 bra 	$L__BB1_84;
	cvt.s64.s32 	%rd49, %r52;
	cvt.u64.u32 	%rd50, %r74;
	add.s64 	%rd51, %rd50, %rd49;
	shl.b64 	%rd52, %rd51, 2;
	add.s64 	%rd53, %rd2, %rd52;
	ld.global.f32 	%f234, [%rd53+4];
	mov.u32 	%r267, %r42;
$L__BB1_84:
	mad.lo.s32 	%r224, %r267, %r250, %r76;
	shl.b32 	%r225, %r224, 2;
	mov.u32 	%r226, sh;
	add.s32 	%r227, %r226, %r225;
	st.shared.f32 	[%r227+4], %f234;
	add.s32 	%r260, %r260, 2;
$L__BB1_85:
	setp.eq.s32 	%p226, %r49, 0;
	@%p226 bra 	$L__BB1_89;
	setp.lt.s32 	%p227, %r51, 1;
	setp.ge.s32 	%p228, %r51, %r2;
	add.s32 	%r80, %r260, %r11;
	setp.ge.s32 	%p229, %r80, %r1;
	or.pred  	%p230, %p229, %p228;
	setp.lt.s32 	%p231, %r80, 1;
	or.pred  	%p232, %p231, %p230;
	mov.f32 	%f235, 0f00000000;
	or.pred  	%p233, %p232, %p227;
	mov.u32 	%r269, %r6;
	@%p233 bra 	$L__BB1_88;
	add.s32 	%r228, %r80, %r52;
	mul.wide.s32 	%rd54, %r228, 4;
	add.s64 	%rd55, %rd2, %rd54;
	ld.global.f32 	%f235, [%rd55];
	mov.u32 	%r269, %r42;
$L__BB1_88:
	add.s32 	%r229, %r260, %r15;
	mad.lo.s32 	%r230, %r269, %r250, %r229;
	shl.b32 	%r231, %r230, 2;
	mov.u32 	%r232, sh;
	add.s32 	%r233, %r232, %r231;
	st.shared.f32 	[%r233], %f235;
$L__BB1_89:
	add.s32 	%r250, %r250, 1;
	setp.ne.s32 	%p234, %r250, %r40;
	@%p234 bra 	$L__BB1_48;
$L__BB1_90:
	bar.sync 	0;
	setp.ge.s32 	%p235, %r13, %r4;
	setp.ge.s32 	%p236, %r14, %r3;
	or.pred  	%p237, %p235, %p236;
	mov.f32 	%f244, 0f00000000;
	@%p237 bra 	$L__BB1_109;
	setp.lt.s32 	%p238, %r5, 1;
	@%p238 bra 	$L__BB1_108;
	setp.lt.s32 	%p239, %r6, 1;
	@%p239 bra 	$L__BB1_108;
	and.b32  	%r83, %r6, 15;
	add.s32 	%r84, %r83, -1;
	and.b32  	%r85, %r6, 7;
	add.s32 	%r86, %r85, -1;
	and.b32  	%r87, %r6, 2147483632;
	and.b32  	%r88, %r6, 3;
	neg.s32 	%r89, %r87;
	add.s64 	%rd7, %rd1, 32;
	add.s64 	%rd8, %rd2, 32;
	sub.s32 	%r90, %r14, %r9;
	sub.s32 	%r91, %r13, %r7;
	add.s32 	%r92, %r6, %r4;
	mov.f32 	%f244, 0f00000000;
	mov.b32 	%r270, 0;
$L__BB1_94:
	setp.lt.u32 	%p240, %r6, 16;
	add.s32 	%r236, %r270, %r12;
	mad.lo.s32 	%r94, %r236, %r6, %r11;
	add.s32 	%r237, %r90, %r270;
	mad.lo.s32 	%r95, %r237, %r92, %r91;
	mov.b32 	%r275, 0;
	@%p240 bra 	$L__BB1_97;
	mov.u32 	%r271, %r95;
	mov.u32 	%r272, %r94;
	mov.u32 	%r273, %r89;
$L__BB1_96:
	.pragma "nounroll";
	mul.wide.s32 	%rd56, %r272, 4;
	add.s64 	%rd57, %rd7, %rd56;
	mul.wide.s32 	%rd58, %r271, 4;
	add.s64 	%rd59, %rd8, %rd58;
	ld.global.f32 	%f116, [%rd57+-32];
	ld.global.f32 	%f117, [%rd59+-32];
	fma.rn.f32 	%f118, %f116, %f117, %f244;
	ld.global.f32 	%f119, [%rd57+-28];
	ld.global.f32 	%f120, [%rd59+-28];
	fma.rn.f32 	%f121, %f119, %f120, %f118;
	ld.global.f32 	%f122, [%rd57+-24];
	ld.global.f32 	%f123, [%rd59+-24];
	fma.rn.f32 	%f124, %f122, %f123, %f121;
	ld.global.f32 	%f125, [%rd57+-20];
	ld.global.f32 	%f126, [%rd59+-20];
	fma.rn.f32 	%f127, %f125, %f126, %f124;
	ld.global.f32 	%f128, [%rd57+-16];
	ld.global.f32 	%f129, [%rd59+-16];
	fma.rn.f32 	%f130, %f128, %f129, %f127;
	ld.global.f32 	%f131, [%rd57+-12];
	ld.global.f32 	%f132, [%rd59+-12];
	fma.rn.f32 	%f133, %f131, %f132, %f130;
	ld.global.f32 	%f134, [%rd57+-8];
	ld.global.f32 	%f135, [%rd59+-8];
	fma.rn.f32 	%f136, %f134, %f135, %f133;
	ld.global.f32 	%f137, [%rd57+-4];
	ld.global.f32 	%f138, [%rd59+-4];
	fma.rn.f32 	%f139, %f137, %f138, %f136;
	ld.global.f32 	%f140, [%rd57];
	ld.global.f32 	%f141, [%rd59];
	fma.rn.f32 	%f142, %f140, %f141, %f139;
	ld.global.f32 	%f143, [%rd57+4];
	ld.global.f32 	%f144, [%rd59+4];
	fma.rn.f32 	%f145, %f143, %f144, %f142;
	ld.global.f32 	%f146, [%rd57+8];
	ld.global.f32 	%f147, [%rd59+8];
	fma.rn.f32 	%f148, %f146, %f147, %f145;
	ld.global.f32 	%f149, [%rd57+12];
	ld.global.f32 	%f150, [%rd59+12];
	fma.rn.f32 	%f151, %f149, %f150, %f148;
	ld.global.f32 	%f152, [%rd57+16];
	ld.global.f32 	%f153, [%rd59+16];
	fma.rn.f32 	%f154, %f152, %f153, %f151;
	ld.global.f32 	%f155, [%rd57+20];
	ld.global.f32 	%f156, [%rd59+20];
	fma.rn.f32 	%f157, %f155, %f156, %f154;
	ld.global.f32 	%f158, [%rd57+24];
	ld.global.f32 	%f159, [%rd59+24];
	fma.rn.f32 	%f160, %f158, %f159, %f157;
	ld.global.f32 	%f161, [%rd57+28];
	ld.global.f32 	%f162, [%rd59+28];
	fma.rn.f32 	%f244, %f161, %f162, %f160;
	add.s32 	%r273, %r273, 16;
	add.s32 	%r272, %r272, 16;
	add.s32 	%r271, %r271, 16;
	setp.ne.s32 	%p241, %r273, 0;
	mov.u32 	%r275, %r87;
	@%p241 bra 	$L__BB1_96;
$L__BB1_97:
	setp.eq.s32 	%p242, %r83, 0;
	@%p242 bra 	$L__BB1_107;
	setp.lt.u32 	%p243, %r84, 7;
	@%p243 bra 	$L__BB1_100;
	add.s32 	%r238, %r94, %r275;
	mul.wide.s32 	%rd60, %r238, 4;
	add.s64 	%rd61, %rd1, %rd60;
	ld.global.f32 	%f164, [%rd61];
	add.s32 	%r239, %r95, %r275;
	mul.wide.s32 	%rd62, %r239, 4;
	add.s64 	%rd63, %rd2, %rd62;
	ld.global.f32 	%f165, [%rd63];
	fma.rn.f32 	%f166, %f164, %f165, %f244;
	ld.global.f32 	%f167, [%rd61+4];
	ld.global.f32 	%f168, [%rd63+4];
	fma.rn.f32 	%f169, %f167, %f168, %f166;
	ld.global.f32 	%f170, [%rd61+8];
	ld.global.f32 	%f171, [%rd63+8];
	fma.rn.f32 	%f172, %f170, %f171, %f169;
	ld.global.f32 	%f173, [%rd61+12];
	ld.global.f32 	%f174, [%rd63+12];
	fma.rn.f32 	%f175, %f173, %f174, %f172;
	ld.global.f32 	%f176, [%rd61+16];
	ld.global.f32 	%f177, [%rd63+16];
	fma.rn.f32 	%f178, %f176, %f177, %f175;
	ld.global.f32 	%f179, [%rd61+20];
	ld.global.f32 	%f180, [%rd63+20];
	fma.rn.f32 	%f181, %f179, %f180, %f178;
	ld.global.f32 	%f182, [%rd61+24];
	ld.global.f32 	%f183, [%rd63+24];
	fma.rn.f32 	%f184, %f182, %f183, %f181;
	ld.global.f32 	%f185, [%rd61+28];
	ld.global.f32 	%f186, [%rd63+28];
	fma.rn.f32 	%f244, %f185, %f186, %f184;
	add.s32 	%r275, %r275, 8;
$L__BB1_100:
	setp.eq.s32 	%p244, %r85, 0;
	@%p244 bra 	$L__BB1_107;
	setp.lt.u32 	%p245, %r86, 3;
	@%p245 bra 	$L__BB1_103;
	add.s32 	%r240, %r94, %r275;
	mul.wide.s32 	%rd64, %r240, 4;
	add.s64 	%rd65, %rd1, %rd64;
	ld.global.f32 	%f188, [%rd65];
	add.s32 	%r241, %r95, %r275;
	mul.wide.s32 	%rd66, %r241, 4;
	add.s64 	%rd67, %rd2, %rd66;
	ld.global.f32 	%f189, [%rd67];
	fma.rn.f32 	%f190, %f188, %f189, %f244;
	ld.global.f32 	%f191, [%rd65+4];
	ld.global.f32 	%f192, [%rd67+4];
	fma.rn.f32 	%f193, %f191, %f192, %f190;
	ld.global.f32 	%f194, [%rd65+8];
	ld.global.f32 	%f195, [%rd67+8];
	fma.rn.f32 	%f196, %f194, %f195, %f193;
	ld.global.f32 	%f197, [%rd65+12];
	ld.global.f32 	%f198, [%rd67+12];
	fma.rn.f32 	%f244, %f197, %f198, %f196;
	add.s32 	%r275, %r275, 4;
$L__BB1_103:
	setp.eq.s32 	%p246, %r88, 0;
	@%p246 bra 	$L__BB1_107;
	setp.eq.s32 	%p247, %r88, 1;
	add.s32 	%r242, %r94, %r275;
	mul.wide.s32 	%rd68, %r242, 4;
	add.s64 	%rd9, %rd1, %rd68;
	ld.global.f32 	%f199, [%rd9];
	add.s32 	%r243, %r95, %r275;
	mul.wide.s32 	%rd69, %r243, 4;
	add.s64 	%rd10, %rd2, %rd69;
	ld.global.f32 	%f200, [%rd10];
	fma.rn.f32 	%f244, %f199, %f200, %f244;
	@%p247 bra 	$L__BB1_107;
	setp.eq.s32 	%p248, %r88, 2;
	ld.global.f32 	%f201, [%rd9+4];
	ld.global.f32 	%f202, [%rd10+4];
	fma.rn.f32 	%f244, %f201, %f202, %f244;
	@%p248 bra 	$L__BB1_107;
	ld.global.f32 	%f203, [%rd9+8];
	ld.global.f32 	%f204, [%rd10+8];
	fma.rn.f32 	%f244, %f203, %f204, %f244;
$L__BB1_107:
	add.s32 	%r270, %r270, 1;
	setp.ne.s32 	%p249, %r270, %r5;
	@%p249 bra 	$L__BB1_94;
$L__BB1_108:
	bar.sync 	0;
	mad.lo.s32 	%r244, %r4, %r14, %r13;
	cvta.to.global.u64 	%rd70, %rd11;
	mul.wide.u32 	%rd71, %r244, 4;
	add.s64 	%rd72, %rd70, %rd71;
	st.global.f32 	[%rd72], %f244;
$L__BB1_109:
	ret;

}
	// .globl	_Z13normXcorr_GPU6MatrixS_S_6params
.visible .entry _Z13normXcorr_GPU6MatrixS_S_6params(
	.param .align 8 .b8 _Z13normXcorr_GPU6MatrixS_S_6params_param_0[24],
	.param .align 8 .b8 _Z13normXcorr_GPU6MatrixS_S_6params_param_1[24],
	.param .align 8 .b8 _Z13normXcorr_GPU6MatrixS_S_6params_param_2[24],
	.param .align 4 .b8 _Z13normXcorr_GPU6MatrixS_S_6params_param_3[20]
)
{
	.reg .pred 	%p<145>;
	.reg .b32 	%r<237>;
	.reg .b32 	%f<456>;
	.reg .b64 	%rd<71>;

	ld.param.u32 	%r112, [_Z13normXcorr_GPU6MatrixS_S_6params_param_3+12];
	ld.param.u32 	%r111, [_Z13normXcorr_GPU6MatrixS_S_6params_param_3+8];
	ld.param.u64 	%rd8, [_Z13normXcorr_GPU6MatrixS_S_6params_param_2+16];
	ld.param.v2.u32 	{%r103, %r104}, [_Z13normXcorr_GPU6MatrixS_S_6params_param_0];
	ld.param.f32 	%f146, [_Z13normXcorr_GPU6MatrixS_S_6params_param_3+16];
	ld.param.u32 	%r109, [_Z13normXcorr_GPU6MatrixS_S_6params_param_3];
	ld.param.u32 	%r110, [_Z13normXcorr_GPU6MatrixS_S_6params_param_3+4];
	ld.param.u64 	%rd9, [_Z13normXcorr_GPU6MatrixS_S_6params_param_1+16];
	ld.param.u64 	%rd7, [_Z13normXcorr_GPU6MatrixS_S_6params_param_0+16];
	cvta.to.global.u64 	%rd1, %rd7;
	cvta.to.global.u64 	%rd2, %rd9;
	shr.u32 	%r113, %r110, 31;
	add.s32 	%r114, %r110, %r113;
	shr.s32 	%r6, %r114, 1;
	shr.u32 	%r115, %r109, 31;
	add.s32 	%r116, %r109, %r115;
	shr.s32 	%r7, %r116, 1;
	mov.u32 	%r117, %ctaid.x;
	mov.u32 	%r118, %ntid.x;
	mul.lo.s32 	%r119, %r117, %r118;
	cvt.rn.f32.u32 	%f147, %r119;
	mul.f32 	%f148, %f146, %f147;
	cvt.rzi.s32.f32 	%r8, %f148;
	mov.u32 	%r120, %ctaid.y;
	mov.u32 	%r121, %ntid.y;
	mul.lo.s32 	%r122, %r120, %r121;
	cvt.rn.f32.u32 	%f149, %r122;
	mul.f32 	%f150, %f146, %f149;
	cvt.rzi.s32.f32 	%r9, %f150;
	mov.u32 	%r10, %tid.x;
	mov.u32 	%r11, %tid.y;
	or.b32  	%r123, %r10, %r11;
	setp.ne.s32 	%p6, %r123, 0;
	@%p6 bra 	$L__BB2_34;
	min.s32 	%r124, %r111, %r112;
	setp.gt.s32 	%p1, %r124, 0;
	setp.lt.s32 	%p7, %r124, 1;
	mov.f32 	%f397, 0f00000000;
	@%p7 bra 	$L__BB2_17;
	and.b32  	%r12, %r112, 15;
	and.b32  	%r13, %r112, 7;
	and.b32  	%r14, %r112, 2147483632;
	and.b32  	%r15, %r112, 3;
	mov.f32 	%f397, 0f00000000;
	mov.b32 	%r215, 0;
$L__BB2_3:
	setp.lt.u32 	%p8, %r112, 16;
	add.s32 	%r127, %r215, %r9;
	mad.lo.s32 	%r17, %r127, %r103, %r8;
	mov.b32 	%r218, 0;
	@%p8 bra 	$L__BB2_6;
	mov.b32 	%r216, 0;
$L__BB2_5:
	.pragma "nounroll";
	add.s32 	%r129, %r17, %r216;
	mul.wide.s32 	%rd10, %r129, 4;
	add.s64 	%rd11, %rd1, %rd10;
	ld.global.f32 	%f154, [%rd11];
	add.f32 	%f155, %f397, %f154;
	ld.global.f32 	%f156, [%rd11+4];
	add.f32 	%f157, %f155, %f156;
	ld.global.f32 	%f158, [%rd11+8];
	add.f32 	%f159, %f157, %f158;
	ld.global.f32 	%f160, [%rd11+12];
	add.f32 	%f161, %f159, %f160;
	ld.global.f32 	%f162, [%rd11+16];
	add.f32 	%f163, %f161, %f162;
	ld.global.f32 	%f164, [%rd11+20];
	add.f32 	%f165, %f163, %f164;
	ld.global.f32 	%f166, [%rd11+24];
	add.f32 	%f167, %f165, %f166;
	ld.global.f32 	%f168, [%rd11+28];
	add.f32 	%f169, %f167, %f168;
	ld.global.f32 	%f170, [%rd11+32];
	add.f32 	%f171, %f169, %f170;
	ld.global.f32 	%f172, [%rd11+36];
	add.f32 	%f173, %f171, %f172;
	ld.global.f32 	%f174, [%rd11+40];
	add.f32 	%f175, %f173, %f174;
	ld.global.f32 	%f176, [%rd11+44];
	add.f32 	%f177, %f175, %f176;
	ld.global.f32 	%f178, [%rd11+48];
	add.f32 	%f179, %f177, %f178;
	ld.global.f32 	%f180, [%rd11+52];
	add.f32 	%f181, %f179, %f180;
	ld.global.f32 	%f182, [%rd11+56];
	add.f32 	%f183, %f181, %f182;
	ld.global.f32 	%f184, [%rd11+60];
	add.f32 	%f397, %f183, %f184;
	add.s32 	%r216, %r216, 16;
	setp.eq.s32 	%p9, %r216, %r14;
	mov.u32 	%r218, %r14;
	@%p9 bra 	$L__BB2_6;
	bra.uni 	$L__BB2_5;
$L__BB2_6:
	setp.eq.s32 	%p10, %r12, 0;
	@%p10 bra 	$L__BB2_16;
	add.s32 	%r130, %r12, -1;
	setp.lt.u32 	%p11, %r130, 7;
	@%p11 bra 	$L__BB2_9;
	add.s32 	%r131, %r17, %r218;
	mul.wide.s32 	%rd12, %r131, 4;
	add.s64 	%rd13, %rd1, %rd12;
	ld.global.f32 	%f186, [%rd13];
	add.f32 	%f187, %f397, %f186;
	ld.global.f32 	%f188, [%rd13+4];
	add.f32 	%f189, %f187, %f188;
	ld.global.f32 	%f190, [%rd13+8];
	add.f32 	%f191, %f189, %f190;
	ld.global.f32 	%f192, [%rd13+12];
	add.f32 	%f193, %f191, %f192;
	ld.global.f32 	%f194, [%rd13+16];
	add.f32 	%f195, %f193, %f194;
	ld.global.f32 	%f196, [%rd13+20];
	add.f32 	%f197, %f195, %f196;
	ld.global.f32 	%f198, [%rd13+24];
	add.f32 	%f199, %f197, %f198;
	ld.global.f32 	%f200, [%rd13+28];
	add.f32 	%f397, %f199, %f200;
	add.s32 	%r218, %r218, 8;
$L__BB2_9:
	setp.eq.s32 	%p12, %r13, 0;
	@%p12 bra 	$L__BB2_16;
	add.s32 	%r132, %r13, -1;
	setp.lt.u32 	%p13, %r132, 3;
	@%p13 bra 	$L__BB2_12;
	add.s32 	%r133, %r17, %r218;
	mul.wide.s32 	%rd14, %r133, 4;
	add.s64 	%rd15, %rd1, %rd14;
	ld.global.f32 	%f202, [%rd15];
	add.f32 	%f203, %f397, %f202;
	ld.global.f32 	%f204, [%rd15+4];
	add.f32 	%f205, %f203, %f204;
	ld.global.f32 	%f206, [%rd15+8];
	add.f32 	%f207, %f205, %f206;
	ld.global.f32 	%f208, [%rd15+12];
	add.f32 	%f397, %f207, %f208;
	add.s32 	%r218, %r218, 4;
$L__BB2_12:
	setp.eq.s32 	%p14, %r15, 0;
	@%p14 bra 	$L__BB2_16;
	setp.eq.s32 	%p15, %r15, 1;
	add.s32 	%r134, %r17, %r218;
	mul.wide.s32 	%rd16, %r134, 4;
	add.s64 	%rd3, %rd1, %rd16;
	ld.global.f32 	%f209, [%rd3];
	add.f32 	%f397, %f397, %f209;
	@%p15 bra 	$L__BB2_16;
	setp.eq.s32 	%p16, %r15, 2;
	ld.global.f32 	%f210, [%rd3+4];
	add.f32 	%f397, %f397, %f210;
	@%p16 bra 	$L__BB2_16;
	ld.global.f32 	%f211, [%rd3+8];
	add.f32 	%f397, %f397, %f211;
$L__BB2_16:
	add.s32 	%r215, %r215, 1;
	setp.ne.s32 	%p17, %r215, %r111;
	@%p17 bra 	$L__BB2_3;
$L__BB2_17:
	mul.lo.s32 	%r135, %r112, %r111;
	cvt.rn.f32.s32 	%f213, %r135;
	div.rn.f32 	%f17, %f397, %f213;
	st.shared.f32 	[sh], %f17;
	mov.f32 	%f407, 0f00000000;
	not.pred 	%p18, %p1;
	@%p18 bra 	$L__BB2_33;
	and.b32  	%r26, %r112, 15;
	and.b32  	%r27, %r112, 7;
	and.b32  	%r28, %r112, 2147483632;
	and.b32  	%r29, %r112, 3;
	mov.f32 	%f407, 0f00000000;
	mov.b32 	%r220, 0;
$L__BB2_19:
	setp.lt.u32 	%p19, %r112, 16;
	add.s32 	%r138, %r220, %r9;
	mad.lo.s32 	%r31, %r138, %r103, %r8;
	mov.b32 	%r223, 0;
	@%p19 bra 	$L__BB2_22;
	mov.b32 	%r221, 0;
$L__BB2_21:
	.pragma "nounroll";
	add.s32 	%r140, %r31, %r221;
	mul.wide.s32 	%rd17, %r140, 4;
	add.s64 	%rd18, %rd1, %rd17;
	ld.global.f32 	%f216, [%rd18];
	sub.f32 	%f217, %f216, %f17;
	fma.rn.f32 	%f218, %f217, %f217, %f407;
	ld.global.f32 	%f219, [%rd18+4];
	sub.f32 	%f220, %f219, %f17;
	fma.rn.f32 	%f221, %f220, %f220, %f218;
	ld.global.f32 	%f222, [%rd18+8];
	sub.f32 	%f223, %f222, %f17;
	fma.rn.f32 	%f224, %f223, %f223, %f221;
	ld.global.f32 	%f225, [%rd18+12];
	sub.f32 	%f226, %f225, %f17;
	fma.rn.f32 	%f227, %f226, %f226, %f224;
	ld.global.f32 	%f228, [%rd18+16];
	sub.f32 	%f229, %f228, %f17;
	fma.rn.f32 	%f230, %f229, %f229, %f227;
	ld.global.f32 	%f231, [%rd18+20];
	sub.f32 	%f232, %f231, %f17;
	fma.rn.f32 	%f233, %f232, %f232, %f230;
	ld.global.f32 	%f234, [%rd18+24];
	sub.f32 	%f235, %f234, %f17;
	fma.rn.f32 	%f236, %f235, %f235, %f233;
	ld.global.f32 	%f237, [%rd18+28];
	sub.f32 	%f238, %f237, %f17;
	fma.rn.f32 	%f239, %f238, %f238, %f236;
	ld.global.f32 	%f240, [%rd18+32];
	sub.f32 	%f241, %f240, %f17;
	fma.rn.f32 	%f242, %f241, %f241, %f239;
	ld.global.f32 	%f243, [%rd18+36];
	sub.f32 	%f244, %f243, %f17;
	fma.rn.f32 	%f245, %f244, %f244, %f242;
	ld.global.f32 	%f246, [%rd18+40];
	sub.f32 	%f247, %f246, %f17;
	fma.rn.f32 	%f248, %f247, %f247, %f245;
	ld.global.f32 	%f249, [%rd18+44];
	sub.f32 	%f250, %f249, %f17;
	fma.rn.f32 	%f251, %f250, %f250, %f248;
	ld.global.f32 	%f252, [%rd18+48];
	sub.f32 	%f253, %f252, %f17;
	fma.rn.f32 	%f254, %f253, %f253, %f251;
	ld.global.f32 	%f255, [%rd18+52];
	sub.f32 	%f256, %f255, %f17;
	fma.rn.f32 	%f257, %f256, %f256, %f254;
	ld.global.f32 	%f258, [%rd18+56];
	sub.f32 	%f259, %f258, %f17;
	fma.rn.f32 	%f260, %f259, %f259, %f257;
	ld.global.f32 	%f261, [%rd18+60];
	sub.f32 	%f262, %f261, %f17;
	fma.rn.f32 	%f407, %f262, %f262, %f260;
	add.s32 	%r221, %r221, 16;
	setp.eq.s32 	%p20, %r221, %r28;
	mov.u32 	%r223, %r28;
	@%p20 bra 	$L__BB2_22;
	bra.uni 	$L__BB2_21;
$L__BB2_22:
	setp.eq.s32 	%p21, %r26, 0;
	@%p21 bra 	$L__BB2_32;
	add.s32 	%r141, %r26, -1;
	setp.lt.u32 	%p22, %r141, 7;
	@%p22 bra 	$L__BB2_25;
	add.s32 	%r142, %r31, %r223;
	mul.wide.s32 	%rd19, %r142, 4;
	add.s64 	%rd20, %rd1, %rd19;
	ld.global.f32 	%f264, [%rd20];
	sub.f32 	%f265, %f264, %f17;
	fma.rn.f32 	%f266, %f265, %f265, %f407;
	ld.global.f32 	%f267, [%rd20+4];
	sub.f32 	%f268, %f267, %f17;
	fma.rn.f32 	%f269, %f268, %f268, %f266;
	ld.global.f32 	%f270, [%rd20+8];
	sub.f32 	%f271, %f270, %f17;
	fma.rn.f32 	%f272, %f271, %f271, %f269;
	ld.global.f32 	%f273, [%rd20+12];
	sub.f32 	%f274, %f273, %f17;
	fma.rn.f32 	%f275, %f274, %f274, %f272;
	ld.global.f32 	%f276, [%rd20+16];
	sub.f32 	%f277, %f276, %f17;
	fma.rn.f32 	%f278, %f277, %f277, %f275;
	ld.global.f32 	%f279, [%rd20+20];
	sub.f32 	%f280, %f279, %f17;
	fma.rn.f32 	%f281, %f280, %f280, %f278;
	ld.global.f32 	%f282, [%rd20+24];
	sub.f32 	%f283, %f282, %f17;
	fma.rn.f32 	%f284, %f283, %f283, %f281;
	ld.global.f32 	%f285, [%rd20+28];
	sub.f32 	%f286, %f285, %f17;
	fma.rn.f32 	%f407, %f286, %f286, %f284;
	add.s32 	%r223, %r223, 8;
$L__BB2_25:
	setp.eq.s32 	%p23, %r27, 0;
	@%p23 bra 	$L__BB2_32;
	add.s32 	%r143, %r27, -1;
	setp.lt.u32 	%p24, %r143, 3;
	@%p24 bra 	$L__BB2_28;
	add.s32 	%r144, %r31, %r223;
	mul.wide.s32 	%rd21, %r144, 4;
	add.s64 	%rd22, %rd1, %rd21;
	ld.global.f32 	%f288, [%rd22];
	sub.f32 	%f289, %f288, %f17;
	fma.rn.f32 	%f290, %f289, %f289, %f407;
	ld.global.f32 	%f291, [%rd22+4];
	sub.f32 	%f292, %f291, %f17;
	fma.rn.f32 	%f293, %f292, %f292, %f290;
	ld.global.f32 	%f294, [%rd22+8];
	sub.f32 	%f295, %f294, %f17;
	fma.rn.f32 	%f296, %f295, %f295, %f293;
	ld.global.f32 	%f297, [%rd22+12];
	sub.f32 	%f298, %f297, %f17;
	fma.rn.f32 	%f407, %f298, %f298, %f296;
	add.s32 	%r223, %r223, 4;
$L__BB2_28:
	setp.eq.s32 	%p25, %r29, 0;
	@%p25 bra 	$L__BB2_32;
	setp.eq.s32 	%p26, %r29, 1;
	add.s32 	%r145, %r31, %r223;
	mul.wide.s32 	%rd23, %r145, 4;
	add.s64 	%rd4, %rd1, %rd23;
	ld.global.f32 	%f299, [%rd4];
	sub.f32 	%f300, %f299, %f17;
	fma.rn.f32 	%f407, %f300, %f300, %f407;
	@%p26 bra 	$L__BB2_32;
	setp.eq.s32 	%p27, %r29, 2;
	ld.global.f32 	%f301, [%rd4+4];
	sub.f32 	%f302, %f301, %f17;
	fma.rn.f32 	%f407, %f302, %f302, %f407;
	@%p27 bra 	$L__BB2_32;
	ld.global.f32 	%f303, [%rd4+8];
	sub.f32 	%f304, %f303, %f17;
	fma.rn.f32 	%f407, %f304, %f304, %f407;
$L__BB2_32:
	add.s32 	%r220, %r220, 1;
	setp.ne.s32 	%p28, %r220, %r111;
	@%p28 bra 	$L__BB2_19;
$L__BB2_33:
	st.shared.f32 	[sh+4], %f407;
$L__BB2_34:
	bar.sync 	0;
	setp.lt.s32 	%p29, %r10, %r110;
	setp.lt.s32 	%p30, %r11, %r109;
	and.pred  	%p2, %p29, %p30;
	mad.lo.s32 	%r40, %r110, %r11, %r10;
	shl.b32 	%r146, %r40, 2;
	mov.u32 	%r147, sh;
	add.s32 	%r148, %r147, %r146;
	add.s32 	%r41, %r148, 8;
	not.pred 	%p31, %p2;
	mov.f32 	%f420, 0f00000000;
	@%p31 bra 	$L__BB2_107;
	sub.s32 	%r42, %r10, %r6;
	setp.lt.s32 	%p32, %r111, 1;
	@%p32 bra 	$L__BB2_67;
	setp.lt.s32 	%p33, %r112, 1;
	add.s32 	%r43, %r8, %r42;
	@%p33 bra 	$L__BB2_67;
	and.b32  	%r44, %r112, 3;
	add.s32 	%r45, %r43, 1;
	add.s32 	%r46, %r43, 2;
	mov.f32 	%f420, 0f00000000;
	mov.b32 	%r225, 0;
$L__BB2_38:
	add.s32 	%r151, %r112, -1;
	setp.lt.u32 	%p34, %r151, 3;
	sub.s32 	%r152, %r11, %r7;
	add.s32 	%r153, %r9, %r152;
	add.s32 	%r154, %r153, %r225;
	setp.lt.s32 	%p35, %r154, %r104;
	setp.gt.s32 	%p36, %r154, -1;
	and.pred  	%p3, %p35, %p36;
	mul.lo.s32 	%r48, %r154, %r103;
	mov.b32 	%r227, 0;
	@%p34 bra 	$L__BB2_53;
	mov.b32 	%r226, 0;
	not.pred 	%p37, %p3;
$L__BB2_40:
	mov.f32 	%f411, 0f00000000;
	@%p37 bra 	$L__BB2_43;
	add.s32 	%r50, %r43, %r226;
	setp.ge.s32 	%p38, %r50, %r103;
	setp.lt.s32 	%p39, %r50, 0;
	or.pred  	%p40, %p38, %p39;
	@%p40 bra 	$L__BB2_43;
	add.s32 	%r156, %r50, %r48;
	mul.wide.s32 	%rd24, %r156, 4;
	add.s64 	%rd25, %rd2, %rd24;
	ld.global.f32 	%f411, [%rd25];
$L__BB2_43:
	add.f32 	%f38, %f420, %f411;
	mov.f32 	%f412, 0f00000000;
	@%p37 bra 	$L__BB2_46;
	add.s32 	%r51, %r226, %r45;
	setp.ge.s32 	%p42, %r51, %r103;
	setp.lt.s32 	%p43, %r51, 0;
	or.pred  	%p44, %p42, %p43;
	@%p44 bra 	$L__BB2_46;
	add.s32 	%r157, %r51, %r48;
	mul.wide.s32 	%rd26, %r157, 4;
	add.s64 	%rd27, %rd2, %rd26;
	ld.global.f32 	%f412, [%rd27];
$L__BB2_46:
	add.f32 	%f41, %f38, %f412;
	mov.f32 	%f413, 0f00000000;
	@%p37 bra 	$L__BB2_49;
	add.s32 	%r52, %r226, %r46;
	setp.ge.s32 	%p46, %r52, %r103;
	setp.lt.s32 	%p47, %r52, 0;
	or.pred  	%p48, %p46, %p47;
	@%p48 bra 	$L__BB2_49;
	add.s32 	%r158, %r52, %r48;
	mul.wide.s32 	%rd28, %r158, 4;
	add.s64 	%rd29, %rd2, %rd28;
	ld.global.f32 	%f413, [%rd29];
$L__BB2_49:
	add.f32 	%f44, %f41, %f413;
	mov.f32 	%f414, 0f00000000;
	@%p37 bra 	$L__BB2_52;
	add.s32 	%r159, %r43, %r226;
	add.s32 	%r53, %r159, 3;
	setp.ge.s32 	%p50, %r53, %r103;
	setp.lt.s32 	%p51, %r53, 0;
	or.pred  	%p52, %p50, %p51;
	@%p52 bra 	$L__BB2_52;
	add.s32 	%r160, %r53, %r48;
	mul.wide.s32 	%rd30, %r160, 4;
	add.s64 	%rd31, %rd2, %rd30;
	ld.global.f32 	%f414, [%rd31];
$L__BB2_52:
	add.f32 	%f420, %f44, %f414;
	add.s32 	%r226, %r226, 4;
	and.b32  	%r227, %r112, 2147483644;
	setp.ne.s32 	%p53, %r226, %r227;
	@%p53 bra 	$L__BB2_40;
$L__BB2_53:
	setp.eq.s32 	%p54, %r44, 0;
	mov.f32 	%f417, 0f00000000;
	@%p54 bra 	$L__BB2_66;
	not.pred 	%p55, %p3;
	@%p55 bra 	$L__BB2_57;
	add.s32 	%r57, %r43, %r227;
	setp.ge.s32 	%p56, %r57, %r103;
	setp.lt.s32 	%p57, %r57, 0;
	or.pred  	%p58, %p56, %p57;
	@%p58 bra 	$L__BB2_57;
	add.s32 	%r161, %r57, %r48;
	mul.wide.s32 	%rd32, %r161, 4;
	add.s64 	%rd33, %rd2, %rd32;
	ld.global.f32 	%f417, [%rd33];
$L__BB2_57:
	setp.eq.s32 	%p59, %r44, 1;
	add.f32 	%f420, %f420, %f417;
	mov.f32 	%f418, 0f00000000;
	@%p59 bra 	$L__BB2_66;
	@%p55 bra 	$L__BB2_61;
	add.s32 	%r58, %r227, %r45;
	setp.ge.s32 	%p61, %r58, %r103;
	setp.lt.s32 	%p62, %r58, 0;
	or.pred  	%p63, %p61, %p62;
	@%p63 bra 	$L__BB2_61;
	add.s32 	%r162, %r58, %r48;
	mul.wide.s32 	%rd34, %r162, 4;
	add.s64 	%rd35, %rd2, %rd34;
	ld.global.f32 	%f418, [%rd35];
$L__BB2_61:
	setp.eq.s32 	%p64, %r44, 2;
	add.f32 	%f420, %f420, %f418;
	mov.f32 	%f419, 0f00000000;
	@%p64 bra 	$L__BB2_66;
	@%p55 bra 	$L__BB2_65;
	add.s32 	%r59, %r227, %r46;
	setp.ge.s32 	%p66, %r59, %r103;
	setp.lt.s32 	%p67, %r59, 0;
	or.pred  	%p68, %p66, %p67;
	@%p68 bra 	$L__BB2_65;
	add.s32 	%r163, %r59, %r48;
	mul.wide.s32 	%rd36, %r163, 4;
	add.s64 	%rd37, %rd2, %rd36;
	ld.global.f32 	%f419, [%rd37];
$L__BB2_65:
	add.f32 	%f420, %f420, %f419;
$L__BB2_66:
	add.s32 	%r225, %r225, 1;
	setp.ne.s32 	%p69, %r225, %r111;
	@%p69 bra 	$L__BB2_38;
$L__BB2_67:
	setp.lt.s32 	%p70, %r111, 1;
	mul.lo.s32 	%r164, %r111, %r112;
	cvt.rn.f32.s32 	%f324, %r164;
	div.rn.f32 	%f61, %f420, %f324;
	st.shared.f32 	[%r41], %f61;
	mov.f32 	%f433, 0f00000000;
	@%p70 bra 	$L__BB2_106;
	setp.lt.s32 	%p71, %r112, 1;
	sub.s32 	%r165, %r10, %r6;
	add.s32 	%r61, %r8, %r165;
	@%p71 bra 	$L__BB2_106;
	and.b32  	%r62, %r112, 3;
	add.s32 	%r63, %r61, 1;
	add.s32 	%r64, %r61, 2;
	mov.f32 	%f433, 0f00000000;
	mov.b32 	%r228, 0;
$L__BB2_70:
	add.s32 	%r168, %r112, -1;
	setp.lt.u32 	%p72, %r168, 3;
	sub.s32 	%r169, %r11, %r7;
	add.s32 	%r170, %r9, %r169;
	add.s32 	%r171, %r170, %r228;
	setp.lt.s32 	%p73, %r171, %r104;
	setp.gt.s32 	%p74, %r171, -1;
	and.pred  	%p4, %p73, %p74;
	mul.lo.s32 	%r66, %r171, %r103;
	mov.b32 	%r230, 0;
	@%p72 bra 	$L__BB2_89;
	mov.b32 	%r229, 0;
	not.pred 	%p75, %p4;
$L__BB2_72:
	@%p75 bra 	$L__BB2_74;
	add.s32 	%r68, %r61, %r229;
	setp.lt.s32 	%p76, %r68, %r103;
	setp.gt.s32 	%p77, %r68, -1;
	and.pred  	%p78, %p76, %p77;
	@%p78 bra 	$L__BB2_75;
$L__BB2_74:
	mul.f32 	%f424, %f61, %f61;
	bra.uni 	$L__BB2_76;
$L__BB2_75:
	add.s32 	%r173, %r68, %r66;
	mul.wide.s32 	%rd38, %r173, 4;
	add.s64 	%rd39, %rd2, %rd38;
	ld.global.f32 	%f328, [%rd39];
	sub.f32 	%f329, %f328, %f61;
	mul.f32 	%f424, %f329, %f329;
$L__BB2_76:
	add.f32 	%f67, %f433, %f424;
	@%p75 bra 	$L__BB2_78;
	add.s32 	%r69, %r229, %r63;
	setp.lt.s32 	%p80, %r69, %r103;
	setp.gt.s32 	%p81, %r69, -1;
	and.pred  	%p82, %p80, %p81;
	@%p82 bra 	$L__BB2_79;
$L__BB2_78:
	mul.f32 	%f425, %f61, %f61;
	bra.uni 	$L__BB2_80;
$L__BB2_79:
	add.s32 	%r174, %r69, %r66;
	mul.wide.s32 	%rd40, %r174, 4;
	add.s64 	%rd41, %rd2, %rd40;
	ld.global.f32 	%f330, [%rd41];
	sub.f32 	%f331, %f330, %f61;
	mul.f32 	%f425, %f331, %f331;
$L__BB2_80:
	add.f32 	%f71, %f67, %f425;
	@%p75 bra 	$L__BB2_82;
	add.s32 	%r70, %r229, %r64;
	setp.lt.s32 	%p84, %r70, %r103;
	setp.gt.s32 	%p85, %r70, -1;
	and.pred  	%p86, %p84, %p85;
	@%p86 bra 	$L__BB2_83;
$L__BB2_82:
	mul.f32 	%f426, %f61, %f61;
	bra.uni 	$L__BB2_84;
$L__BB2_83:
	add.s32 	%r175, %r70, %r66;
	mul.wide.s32 	%rd42, %r175, 4;
	add.s64 	%rd43, %rd2, %rd42;
	ld.global.f32 	%f332, [%rd43];
	sub.f32 	%f333, %f332, %f61;
	mul.f32 	%f426, %f333, %f333;
$L__BB2_84:
	add.f32 	%f75, %f71, %f426;
	@%p75 bra 	$L__BB2_86;
	add.s32 	%r176, %r61, %r229;
	add.s32 	%r71, %r176, 3;
	setp.lt.s32 	%p88, %r71, %r103;
	setp.gt.s32 	%p89, %r71, -1;
	and.pred  	%p90, %p88, %p89;
	@%p90 bra 	$L__BB2_87;
$L__BB2_86:
	mul.f32 	%f427, %f61, %f61;
	bra.uni 	$L__BB2_88;
$L__BB2_87:
	add.s32 	%r177, %r71, %r66;
	mul.wide.s32 	%rd44, %r177, 4;
	add.s64 	%rd45, %rd2, %rd44;
	ld.global.f32 	%f334, [%rd45];
	sub.f32 	%f335, %f334, %f61;
	mul.f32 	%f427, %f335, %f335;
$L__BB2_88:
	add.f32 	%f433, %f75, %f427;
	add.s32 	%r229, %r229, 4;
	and.b32  	%r230, %r112, 2147483644;
	setp.ne.s32 	%p91, %r229, %r230;
	@%p91 bra 	$L__BB2_72;
$L__BB2_89:
	setp.eq.s32 	%p92, %r62, 0;
	@%p92 bra 	$L__BB2_105;
	not.pred 	%p93, %p4;
	@%p93 bra 	$L__BB2_92;
	add.s32 	%r75, %r61, %r230;
	setp.lt.s32 	%p94, %r75, %r103;
	setp.gt.s32 	%p95, %r75, -1;
	and.pred  	%p96, %p94, %p95;
	@%p96 bra 	$L__BB2_93;
$L__BB2_92:
	mul.f32 	%f430, %f61, %f61;
	bra.uni 	$L__BB2_94;
$L__BB2_93:
	add.s32 	%r178, %r75, %r66;
	mul.wide.s32 	%rd46, %r178, 4;
	add.s64 	%rd47, %rd2, %rd46;
	ld.global.f32 	%f336, [%rd47];
	sub.f32 	%f337, %f336, %f61;
	mul.f32 	%f430, %f337, %f337;
$L__BB2_94:
	setp.eq.s32 	%p97, %r62, 1;
	add.f32 	%f433, %f433, %f430;
	@%p97 bra 	$L__BB2_105;
	@%p93 bra 	$L__BB2_97;
	add.s32 	%r76, %r230, %r63;
	setp.lt.s32 	%p99, %r76, %r103;
	setp.gt.s32 	%p100, %r76, -1;
	and.pred  	%p101, %p99, %p100;
	@%p101 bra 	$L__BB2_98;
$L__BB2_97:
	mul.f32 	%f431, %f61, %f61;
	bra.uni 	$L__BB2_99;
$L__BB2_98:
	add.s32 	%r179, %r76, %r66;
	mul.wide.s32 	%rd48, %r179, 4;
	add.s64 	%rd49, %rd2, %rd48;
	ld.global.f32 	%f338, [%rd49];
	sub.f32 	%f339, %f338, %f61;
	mul.f32 	%f431, %f339, %f339;
$L__BB2_99:
	setp.eq.s32 	%p102, %r62, 2;
	add.f32 	%f433, %f433, %f431;
	@%p102 bra 	$L__BB2_105;
	@%p93 bra 	$L__BB2_102;
	add.s32 	%r77, %r230, %r64;
	setp.lt.s32 	%p104, %r77, %r103;
	setp.gt.s32 	%p105, %r77, -1;
	and.pred  	%p106, %p104, %p105;
	@%p106 bra 	$L__BB2_103;
$L__BB2_102:
	mul.f32 	%f432, %f61, %f61;
	bra.uni 	$L__BB2_104;
$L__BB2_103:
	add.s32 	%r180, %r77, %r66;
	mul.wide.s32 	%rd50, %r180, 4;
	add.s64 	%rd51, %rd2, %rd50;
	ld.global.f32 	%f340, [%rd51];
	sub.f32 	%f341, %f340, %f61;
	mul.f32 	%f432, %f341, %f341;
$L__BB2_104:
	add.f32 	%f433, %f433, %f432;
$L__BB2_105:
	add.s32 	%r228, %r228, 1;
	setp.ne.s32 	%p107, %r228, %r111;
	@%p107 bra 	$L__BB2_70;
$L__BB2_106:
	mad.lo.s32 	%r181, %r109, %r11, %r10;
	mul.lo.s32 	%r182, %r110, %r109;
	shl.b32 	%r183, %r182, 2;
	mov.u32 	%r184, sh;
	add.s32 	%r185, %r184, %r183;
	shl.b32 	%r186, %r181, 2;
	add.s32 	%r187, %r185, %r186;
	st.shared.f32 	[%r187+8], %f433;
$L__BB2_107:
	bar.sync 	0;
	mov.f32 	%f454, 0f00000000;
	@%p31 bra 	$L__BB2_150;
	sub.s32 	%r79, %r11, %r7;
	setp.lt.s32 	%p109, %r111, 1;
	@%p109 bra 	$L__BB2_149;
	setp.lt.s32 	%p110, %r112, 1;
	sub.s32 	%r188, %r10, %r6;
	add.s32 	%r80, %r188, %r8;
	@%p110 bra 	$L__BB2_149;
	and.b32  	%r81, %r112, 3;
	and.b32  	%r190, %r112, 2147483644;
	neg.s32 	%r82, %r190;
	add.s32 	%r191, %r8, %r10;
	sub.s32 	%r192, %r191, %r6;
	add.s32 	%r83, %r192, 1;
	add.s32 	%r84, %r79, %r9;
	mov.f32 	%f454, 0f00000000;
	mov.b32 	%r231, 0;
$L__BB2_111:
	add.s32 	%r194, %r112, -1;
	setp.lt.u32 	%p111, %r194, 3;
	add.s32 	%r195, %r84, %r231;
	setp.lt.s32 	%p112, %r195, %r104;
	setp.gt.s32 	%p113, %r195, -1;
	and.pred  	%p5, %p112, %p113;
	add.s32 	%r196, %r231, %r9;
	mad.lo.s32 	%r86, %r196, %r103, %r8;
	mul.lo.s32 	%r87, %r195, %r103;
	mov.b32 	%r236, 0;
	@%p111 bra 	$L__BB2_131;
	add.s32 	%r234, %r83, %r87;
	not.pred 	%p117, %p5;
	mov.u32 	%r232, %r86;
	mov.u32 	%r233, %r83;
	mov.u32 	%r235, %r82;
$L__BB2_113:
	mul.wide.s32 	%rd52, %r232, 4;
	add.s64 	%rd5, %rd1, %rd52;
	@%p5 bra 	$L__BB2_115;
	ld.shared.f32 	%f440, [sh];
	ld.shared.f32 	%f439, [%r41];
	bra.uni 	$L__BB2_116;
$L__BB2_115:
	add.s32 	%r197, %r233, -1;
	setp.lt.s32 	%p114, %r197, %r103;
	setp.gt.s32 	%p115, %r197, -1;
	and.pred  	%p116, %p114, %p115;
	ld.shared.f32 	%f440, [sh];
	ld.shared.f32 	%f439, [%r41];
	@%p116 bra 	$L__BB2_117;
$L__BB2_116:
	mul.f32 	%f441, %f440, %f439;
	bra.uni 	$L__BB2_118;
$L__BB2_117:
	ld.global.f32 	%f346, [%rd5];
	sub.f32 	%f347, %f346, %f440;
	add.s32 	%r198, %r234, -1;
	mul.wide.s32 	%rd53, %r198, 4;
	add.s64 	%rd54, %rd2, %rd53;
	ld.global.f32 	%f348, [%rd54];
	sub.f32 	%f349, %f348, %f439;
	mul.f32 	%f441, %f347, %f349;
$L__BB2_118:
	add.f32 	%f109, %f454, %f441;
	@%p117 bra 	$L__BB2_120;
	setp.lt.s32 	%p118, %r233, %r103;
	setp.gt.s32 	%p119, %r233, -1;
	and.pred  	%p120, %p118, %p119;
	@%p120 bra 	$L__BB2_121;
$L__BB2_120:
	mul.f32 	%f442, %f440, %f439;
	bra.uni 	$L__BB2_122;
$L__BB2_121:
	ld.global.f32 	%f350, [%rd5+4];
	sub.f32 	%f351, %f350, %f440;
	mul.wide.s32 	%rd55, %r234, 4;
	add.s64 	%rd56, %rd2, %rd55;
	ld.global.f32 	%f352, [%rd56];
	sub.f32 	%f353, %f352, %f439;
	mul.f32 	%f442, %f351, %f353;
$L__BB2_122:
	add.f32 	%f113, %f109, %f442;
	@%p117 bra 	$L__BB2_124;
	add.s32 	%r199, %r233, 1;
	setp.lt.s32 	%p122, %r199, %r103;
	setp.gt.s32 	%p123, %r199, -1;
	and.pred  	%p124, %p122, %p123;
	@%p124 bra 	$L__BB2_125;
$L__BB2_124:
	mul.f32 	%f443, %f440, %f439;
	bra.uni 	$L__BB2_126;
$L__BB2_125:
	ld.global.f32 	%f354, [%rd5+8];
	sub.f32 	%f355, %f354, %f440;
	add.s32 	%r200, %r234, 1;
	mul.wide.s32 	%rd57, %r200, 4;
	add.s64 	%rd58, %rd2, %rd57;
	ld.global.f32 	%f356, [%rd58];
	sub.f32 	%f357, %f356, %f439;
	mul.f32 	%f443, %f355, %f357;
$L__BB2_126:
	add.f32 	%f117, %f113, %f443;
	@%p117 bra 	$L__BB2_128;
	add.s32 	%r201, %r233, 2;
	setp.lt.s32 	%p126, %r201, %r103;
	setp.gt.s32 	%p127, %r201, -1;
	and.pred  	%p128, %p126, %p127;
	@%p128 bra 	$L__BB2_129;
$L__BB2_128:
	mul.f32 	%f444, %f440, %f439;
	bra.uni 	$L__BB2_130;
$L__BB2_129:
	ld.global.f32 	%f358, [%rd5+12];
	sub.f32 	%f359, %f358, %f440;
	add.s32 	%r202, %r234, 2;
	mul.wide.s32 	%rd59, %r202, 4;
	add.s64 	%rd60, %rd2, %rd59;
	ld.global.f32 	%f360, [%rd60];
	sub.f32 	%f361, %f360, %f439;
	mul.f32 	%f444, %f359, %f361;
$L__BB2_130:
	and.b32  	%r236, %r112, 2147483644;
	add.f32 	%f454, %f117, %f444;
	add.s32 	%r235, %r235, 4;
	add.s32 	%r234, %r234, 4;
	add.s32 	%r233, %r233, 4;
	add.s32 	%r232, %r232, 4;
	setp.ne.s32 	%p129, %r235, 0;
	@%p129 bra 	$L__BB2_113;
$L__BB2_131:
	setp.eq.s32 	%p130, %r81, 0;
	@%p130 bra 	$L__BB2_148;
	add.s32 	%r203, %r86, %r236;
	mul.wide.s32 	%rd61, %r203, 4;
	add.s64 	%rd6, %rd1, %rd61;
	@%p5 bra 	$L__BB2_134;
	ld.shared.f32 	%f450, [sh];
	ld.shared.f32 	%f449, [%r41];
	bra.uni 	$L__BB2_135;
$L__BB2_134:
	add.s32 	%r99, %r80, %r236;
	setp.lt.s32 	%p131, %r99, %r103;
	setp.gt.s32 	%p132, %r99, -1;
	and.pred  	%p133, %p131, %p132;
	ld.shared.f32 	%f450, [sh];
	ld.shared.f32 	%f449, [%r41];
	@%p133 bra 	$L__BB2_136;
$L__BB2_135:
	mul.f32 	%f451, %f450, %f449;
	bra.uni 	$L__BB2_137;
$L__BB2_136:
	ld.global.f32 	%f362, [%rd6];
	sub.f32 	%f363, %f362, %f450;
	add.s32 	%r204, %r99, %r87;
	mul.wide.s32 	%rd62, %r204, 4;
	add.s64 	%rd63, %rd2, %rd62;
	ld.global.f32 	%f364, [%rd63];
	sub.f32 	%f365, %f364, %f449;
	mul.f32 	%f451, %f363, %f365;
$L__BB2_137:
	setp.eq.s32 	%p134, %r81, 1;
	add.f32 	%f454, %f454, %f451;
	@%p134 bra 	$L__BB2_148;
	not.pred 	%p135, %p5;
	@%p135 bra 	$L__BB2_140;
	add.s32 	%r205, %r236, %r80;
	add.s32 	%r100, %r205, 1;
	setp.lt.s32 	%p136, %r100, %r103;
	setp.gt.s32 	%p137, %r100, -1;
	and.pred  	%p138, %p136, %p137;
	@%p138 bra 	$L__BB2_141;
$L__BB2_140:
	mul.f32 	%f452, %f450, %f449;
	bra.uni 	$L__BB2_142;
$L__BB2_141:
	ld.global.f32 	%f366, [%rd6+4];
	sub.f32 	%f367, %f366, %f450;
	add.s32 	%r206, %r100, %r87;
	mul.wide.s32 	%rd64, %r206, 4;
	add.s64 	%rd65, %rd2, %rd64;
	ld.global.f32 	%f368, [%rd65];
	sub.f32 	%f369, %f368, %f449;
	mul.f32 	%f452, %f367, %f369;
$L__BB2_142:
	setp.eq.s32 	%p139, %r81, 2;
	add.f32 	%f454, %f454, %f452;
	@%p139 bra 	$L__BB2_148;
	not.pred 	%p140, %p5;
	@%p140 bra 	$L__BB2_145;
	add.s32 	%r207, %r236, %r80;
	add.s32 	%r101, %r207, 2;
	setp.lt.s32 	%p141, %r101, %r103;
	setp.gt.s32 	%p142, %r101, -1;
	and.pred  	%p143, %p141, %p142;
	@%p143 bra 	$L__BB2_146;
$L__BB2_145:
	mul.f32 	%f453, %f450, %f449;
	bra.uni 	$L__BB2_147;
$L__BB2_146:
	ld.global.f32 	%f370, [%rd6+8];
	sub.f32 	%f371, %f370, %f450;
	add.s32 	%r208, %r101, %r87;
	mul.wide.s32 	%rd66, %r208, 4;
	add.s64 	%rd67, %rd2, %rd66;
	ld.global.f32 	%f372, [%rd67];
	sub.f32 	%f373, %f372, %f449;
	mul.f32 	%f453, %f371, %f373;
$L__BB2_147:
	add.f32 	%f454, %f454, %f453;
$L__BB2_148:
	add.s32 	%r231, %r231, 1;
	setp.ne.s32 	%p144, %r231, %r111;
	@%p144 bra 	$L__BB2_111;
$L__BB2_149:
	ld.shared.f32 	%f374, [sh+4];
	mov.u32 	%r209, sh;
	mul.lo.s32 	%r210, %r110, %r109;
	shl.b32 	%r211, %r210, 2;
	add.s32 	%r212, %r209, %r211;
	shl.b32 	%r213, %r40, 2;
	add.s32 	%r214, %r212, %r213;
	ld.shared.f32 	%f375, [%r214+8];
	mul.f32 	%f376, %f374, %f375;
	sqrt.rn.f32 	%f377, %f376;
	div.rn.f32 	%f378, %f454, %f377;
	cvta.to.global.u64 	%rd68, %rd8;
	mul.wide.u32 	%rd69, %r40, 4;
	add.s64 	%rd70, %rd68, %rd69;
	st.global.f32 	[%rd70], %f378;
$L__BB2_150:
	ret;

}


// ===== COMPILED SASS (sm_100) =====

	.target	sm_100

	.elftype	@"ET_EXEC"


//--------------------- .note.nv.tkinfo           --------------------------
	.section	.note.nv.tkinfo,"",@"SHT_NOTE"
	.sectionflags	@"SHF_NOTE_NV_TKINFO"
	.tkinfo
        /*0018*/ 	.word	0x00000002
        /*0030*/ 	.string	""
        /*0030*/ 	.string	"ptxas"
        /*0030*/ 	.string	"Cuda compilation tools, release 13.0, V13.0.88"
        /*0030*/ 	.string	"Build cuda_13.0.r13.0/compiler.36424714_0"
        /*0030*/ 	.string	"-arch sm_100 -m 64 "



//--------------------- .note.nv.cuinfo           --------------------------
	.section	.note.nv.cuinfo,"",@"SHT_NOTE"
	.sectionflags	@"SHF_NOTE_NV_CUINFO"
        /*0018*/ 	.short	0x0002
        /*001a*/ 	.short	0x0064
        /*001c*/ 	.short	0x0082
	.zero		2


//--------------------- .nv.info                  --------------------------
	.section	.nv.info,"",@"SHT_CUDA_INFO"
	.align	4


	//----- nvinfo : EIATTR_REGCOUNT
	.align		4
        /*0000*/ 	.byte	0x04, 0x2f
        /*0002*/ 	.short	(.L_1 - .L_0)
	.align		4
.L_0:
        /*0004*/ 	.word	index@(_Z17CorrelationKernel6MatrixS_S_6params)
        /*0008*/ 	.word	0x0000001f


	//----- nvinfo : EIATTR_FRAME_SIZE
	.align		4
.L_1:
        /*000c*/ 	.byte	0x04, 0x11
        /*000e*/ 	.short	(.L_3 - .L_2)
	.align		4
.L_2:
        /*0010*/ 	.word	index@(_Z17CorrelationKernel6MatrixS_S_6params)
        /*0014*/ 	.word	0x00000000


	//----- nvinfo : EIATTR_REGCOUNT
	.align		4
.L_3:
        /*0018*/ 	.byte	0x04, 0x2f
        /*001a*/ 	.short	(.L_5 - .L_4)
	.align		4
.L_4:
        /*001c*/ 	.word	index@(_Z24CorrelationKernel_Shared6MatrixS_S_6params)
        /*0020*/ 	.word	0x00000020


	//----- nvinfo : EIATTR_FRAME_SIZE
	.align		4
.L_5:
        /*0024*/ 	.byte	0x04, 0x11
        /*0026*/ 	.short	(.L_7 - .L_6)
	.align		4
.L_6:
        /*0028*/ 	.word	index@(_Z24CorrelationKernel_Shared6MatrixS_S_6params)
        /*002c*/ 	.word	0x00000000


	//----- nvinfo : EIATTR_REGCOUNT
	.align		4
.L_7:
        /*0030*/ 	.byte	0x04, 0x2f
        /*0032*/ 	.short	(.L_9 - .L_8)
	.align		4
.L_8:
        /*0034*/ 	.word	index@(_Z13normXcorr_GPU6MatrixS_S_6params)
        /*0038*/ 	.word	0x00000020


	//----- nvinfo : EIATTR_FRAME_SIZE
	.align		4
.L_9:
        /*003c*/ 	.byte	0x04, 0x11
        /*003e*/ 	.short	(.L_11 - .L_10)
	.align		4
.L_10:
        /*0040*/ 	.word	index@($__internal_1_$__cuda_sm3x_div_rn_noftz_f32_slowpath)
        /*0044*/ 	.word	0x00000000


	//----- nvinfo : EIATTR_FRAME_SIZE
	.align		4
.L_11:
        /*0048*/ 	.byte	0x04, 0x11
        /*004a*/ 	.short	(.L_13 - .L_12)
	.align		4
.L_12:
        /*004c*/ 	.word	index@($__internal_0_$__cuda_sm20_sqrt_rn_f32_slowpath)
        /*0050*/ 	.word	0x00000000


	//----- nvinfo : EIATTR_FRAME_SIZE
	.align		4
.L_13:
        /*0054*/ 	.byte	0x04, 0x11
        /*0056*/ 	.short	(.L_15 - .L_14)
	.align		4
.L_14:
        /*0058*/ 	.word	index@(_Z13normXcorr_GPU6MatrixS_S_6params)
        /*005c*/ 	.word	0x00000000


	//----- nvinfo : EIATTR_MIN_STACK_SIZE
	.align		4
.L_15:
        /*0060*/ 	.byte	0x04, 0x12
        /*0062*/ 	.short	(.L_17 - .L_16)
	.align		4
.L_16:
        /*0064*/ 	.word	index@(_Z13normXcorr_GPU6MatrixS_S_6params)
        /*0068*/ 	.word	0x00000000


	//----- nvinfo : EIATTR_MIN_STACK_SIZE
	.align		4
.L_17:
        /*006c*/ 	.byte	0x04, 0x12
        /*006e*/ 	.short	(.L_19 - .L_18)
	.align		4
.L_18:
        /*0070*/ 	.word	index@(_Z24CorrelationKernel_Shared6MatrixS_S_6params)
        /*0074*/ 	.word	0x00000000


	//----- nvinfo : EIATTR_MIN_STACK_SIZE
	.align		4
.L_19:
        /*0078*/ 	.byte	0x04, 0x12
        /*007a*/ 	.short	(.L_21 - .L_20)
	.align		4
.L_20:
        /*007c*/ 	.word	index@(_Z17CorrelationKernel6MatrixS_S_6params)
        /*0080*/ 	.word	0x00000000
.L_21:


//--------------------- .nv.compat                --------------------------
	.section	.nv.compat,"",@"SHT_CUDA_COMPAT_INFO"
	.align	4
        /*0000*/ 	.byte	0x02, 0x09, 0x00, 0x00, 0x02, 0x02, 0x01, 0x00, 0x02, 0x05, 0x05, 0x00, 0x03, 0x07, 0x01, 0x01
        /*0010*/ 	.byte	0x02, 0x03, 0x00, 0x00, 0x02, 0x06, 0x01, 0x00, 0x04, 0x0b, 0x08, 0x00, 0x01, 0x00, 0x00, 0x00
        /*0020*/ 	.byte	0x00, 0x00, 0x00, 0x00


//--------------------- .nv.info._Z13normXcorr_GPU6MatrixS_S_6params --------------------------
	.section	.nv.info._Z13normXcorr_GPU6MatrixS_S_6params,"",@"SHT_CUDA_INFO"
	.sectionflags	@""
	.align	4


	//----- nvinfo : EIATTR_CUDA_API_VERSION
	.align		4
        /*0000*/ 	.byte	0x04, 0x37
        /*0002*/ 	.short	(.L_23 - .L_22)
.L_22:
        /*0004*/ 	.word	0x00000082


	//----- nvinfo : EIATTR_KPARAM_INFO
	.align		4
.L_23:
        /*0008*/ 	.byte	0x04, 0x17
        /*000a*/ 	.short	(.L_25 - .L_24)
.L_24:
        /*000c*/ 	.word	0x00000000
        /*0010*/ 	.short	0x0003
        /*0012*/ 	.short	0x0048
        /*0014*/ 	.byte	0x00, 0xf0, 0x51, 0x00


	//----- nvinfo : EIATTR_KPARAM_INFO
	.align		4
.L_25:
        /*0018*/ 	.byte	0x04, 0x17
        /*001a*/ 	.short	(.L_27 - .L_26)
.L_26:
        /*001c*/ 	.word	0x00000000
        /*0020*/ 	.short	0x0002
        /*0022*/ 	.short	0x0030
        /*0024*/ 	.byte	0x00, 0xf0, 0x61, 0x00


	//----- nvinfo : EIATTR_KPARAM_INFO
	.align		4
.L_27:
        /*0028*/ 	.byte	0x04, 0x17
        /*002a*/ 	.short	(.L_29 - .L_28)
.L_28:
        /*002c*/ 	.word	0x00000000
        /*0030*/ 	.short	0x0001
        /*0032*/ 	.short	0x0018
        /*0034*/ 	.byte	0x00, 0xf0, 0x61, 0x00


	//----- nvinfo : EIATTR_KPARAM_INFO
	.align		4
.L_29:
        /*0038*/ 	.byte	0x04, 0x17
        /*003a*/ 	.short	(.L_31 - .L_30)
.L_30:
        /*003c*/ 	.word	0x00000000
        /*0040*/ 	.short	0x0000
        /*0042*/ 	.short	0x0000
        /*0044*/ 	.byte	0x00, 0xf0, 0x61, 0x00


	//----- nvinfo : EIATTR_SPARSE_MMA_MASK
	.align		4
.L_31:
        /*0048*/ 	.byte	0x03, 0x50
        /*004a*/ 	.short	0x0000


	//----- nvinfo : EIATTR_MAXREG_COUNT
	.align		4
        /*004c*/ 	.byte	0x03, 0x1b
        /*004e*/ 	.short	0x00ff


	//----- nvinfo : EIATTR_NUM_BARRIERS
	.align		4
        /*0050*/ 	.byte	0x02, 0x4c
        /*0052*/ 	.byte	0x01
	.zero		1


	//----- nvinfo : EIATTR_MERCURY_ISA_VERSION
	.align		4
        /*0054*/ 	.byte	0x03, 0x5f
        /*0056*/ 	.short	0x0101


	//----- nvinfo : EIATTR_VRC_CTA_INIT_COUNT
	.align		4
        /*0058*/ 	.byte	0x02, 0x4a
	.zero		1
	.zero		1


	//----- nvinfo : EIATTR_EXIT_INSTR_OFFSETS
	.align		4
        /*005c*/ 	.byte	0x04, 0x1c
        /*005e*/ 	.short	(.L_33 - .L_32)


	//   ....[0]....
.L_32:
        /*0060*/ 	.word	0x00002750


	//   ....[1]....
        /*0064*/ 	.word	0x00003590


	//----- nvinfo : EIATTR_CRS_STACK_SIZE
	.align		4
.L_33:
        /*0068*/ 	.byte	0x04, 0x1e
        /*006a*/ 	.short	(.L_35 - .L_34)
.L_34:
        /*006c*/ 	.word	0x00000000


	//----- nvinfo : EIATTR_CBANK_PARAM_SIZE
	.align		4
.L_35:
        /*0070*/ 	.byte	0x03, 0x19
        /*0072*/ 	.short	0x005c


	//----- nvinfo : EIATTR_PARAM_CBANK
	.align		4
        /*0074*/ 	.byte	0x04, 0x0a
        /*0076*/ 	.short	(.L_37 - .L_36)
	.align		4
.L_36:
        /*0078*/ 	.word	index@(.nv.constant0._Z13normXcorr_GPU6MatrixS_S_6params)
        /*007c*/ 	.short	0x0380
        /*007e*/ 	.short	0x005c


	//----- nvinfo : EIATTR_SW_WAR
	.align		4
.L_37:
        /*0080*/ 	.byte	0x04, 0x36
        /*0082*/ 	.short	(.L_39 - .L_38)
.L_38:
        /*0084*/ 	.word	0x00000008
.L_39:


//--------------------- .nv.info._Z24CorrelationKernel_Shared6MatrixS_S_6params --------------------------
	.section	.nv.info._Z24CorrelationKernel_Shared6MatrixS_S_6params,"",@"SHT_CUDA_INFO"
	.sectionflags	@""
	.align	4


	//----- nvinfo : EIATTR_CUDA_API_VERSION
	.align		4
        /*0000*/ 	.byte	0x04, 0x37
        /*0002*/ 	.short	(.L_41 - .L_40)
.L_40:
        /*0004*/ 	.word	0x00000082


	//----- nvinfo : EIATTR_KPARAM_INFO
	.align		4
.L_41:
        /*0008*/ 	.byte	0x04, 0x17
        /*000a*/ 	.short	(.L_43 - .L_42)
.L_42:
        /*000c*/ 	.word	0x00000000
        /*0010*/ 	.short	0x0003
        /*0012*/ 	.short	0x0048
        /*0014*/ 	.byte	0x00, 0xf0, 0x51, 0x00


	//----- nvinfo : EIATTR_KPARAM_INFO
	.align		4
.L_43:
        /*0018*/ 	.byte	0x04, 0x17
        /*001a*/ 	.short	(.L_45 - .L_44)
.L_44:
        /*001c*/ 	.word	0x00000000
        /*0020*/ 	.short	0x0002
        /*0022*/ 	.short	0x0030
        /*0024*/ 	.byte	0x00, 0xf0, 0x61, 0x00


	//----- nvinfo : EIATTR_KPARAM_INFO
	.align		4
.L_45:
        /*0028*/ 	.byte	0x04, 0x17
        /*002a*/ 	.short	(.L_47 - .L_46)
.L_46:
        /*002c*/ 	.word	0x00000000
        /*0030*/ 	.short	0x0001
        /*0032*/ 	.short	0x0018
        /*0034*/ 	.byte	0x00, 0xf0, 0x61, 0x00


	//----- nvinfo : EIATTR_KPARAM_INFO
	.align		4
.L_47:
        /*0038*/ 	.byte	0x04, 0x17
        /*003a*/ 	.short	(.L_49 - .L_48)
.L_48:
        /*003c*/ 	.word	0x00000000
        /*0040*/ 	.short	0x0000
        /*0042*/ 	.short	0x0000
        /*0044*/ 	.byte	0x00, 0xf0, 0x61, 0x00


	//----- nvinfo : EIATTR_SPARSE_MMA_MASK
	.align		4
.L_49:
        /*0048*/ 	.byte	0x03, 0x50
        /*004a*/ 	.short	0x0000


	//----- nvinfo : EIATTR_MAXREG_COUNT
	.align		4
        /*004c*/ 	.byte	0x03, 0x1b
        /*004e*/ 	.short	0x00ff


	//----- nvinfo : EIATTR_NUM_BARRIERS
	.align		4
        /*0050*/ 	.byte	0x02, 0x4c
        /*0052*/ 	.byte	0x01
	.zero		1


	//----- nvinfo : EIATTR_MERCURY_ISA_VERSION
	.align		4
        /*0054*/ 	.byte	0x03, 0x5f
        /*0056*/ 	.short	0x0101


	//----- nvinfo : EIATTR_VRC_CTA_INIT_COUNT
	.align		4
        /*0058*/ 	.byte	0x02, 0x4a
	.zero		1
	.zero		1


	//----- nvinfo : EIATTR_EXIT_INSTR_OFFSETS
	.align		4
        /*005c*/ 	.byte	0x04, 0x1c
        /*005e*/ 	.short	(.L_51 - .L_50)


	//   ....[0]....
.L_50:
        /*0060*/ 	.word	0x00002080


	//   ....[1]....
        /*0064*/ 	.word	0x00002c00


	//----- nvinfo : EIATTR_CRS_STACK_SIZE
	.align		4
.L_51:
        /*0068*/ 	.byte	0x04, 0x1e
        /*006a*/ 	.short	(.L_53 - .L_52)
.L_52:
        /*006c*/ 	.word	0x00000000


	//----- nvinfo : EIATTR_CBANK_PARAM_SIZE
	.align		4
.L_53:
        /*0070*/ 	.byte	0x03, 0x19
        /*0072*/ 	.short	0x005c


	//----- nvinfo : EIATTR_PARAM_CBANK
	.align		4
        /*0074*/ 	.byte	0x04, 0x0a
        /*0076*/ 	.short	(.L_55 - .L_54)
	.align		4
.L_54:
        /*0078*/ 	.word	index@(.nv.constant0._Z24CorrelationKernel_Shared6MatrixS_S_6params)
        /*007c*/ 	.short	0x0380
        /*007e*/ 	.short	0x005c


	//----- nvinfo : EIATTR_SW_WAR
	.align		4
.L_55:
        /*0080*/ 	.byte	0x04, 0x36
        /*0082*/ 	.short	(.L_57 - .L_56)
.L_56:
        /*0084*/ 	.word	0x00000008
.L_57:


//--------------------- .nv.info._Z17CorrelationKernel6MatrixS_S_6params --------------------------
	.section	.nv.info._Z17CorrelationKernel6MatrixS_S_6params,"",@"SHT_CUDA_INFO"
	.sectionflags	@""
	.align	4


	//----- nvinfo : EIATTR_CUDA_API_VERSION
	.align		4
        /*0000*/ 	.byte	0x04, 0x37
        /*0002*/ 	.short	(.L_59 - .L_58)
.L_58:
        /*0004*/ 	.word	0x00000082


	//----- nvinfo : EIATTR_KPARAM_INFO
	.align		4
.L_59:
        /*0008*/ 	.byte	0x04, 0x17
        /*000a*/ 	.short	(.L_61 - .L_60)
.L_60:
        /*000c*/ 	.word	0x00000000
        /*0010*/ 	.short	0x0003
        /*0012*/ 	.short	0x0048
        /*0014*/ 	.byte	0x00, 0xf0, 0x51, 0x00


	//----- nvinfo : EIATTR_KPARAM_INFO
	.align		4
.L_61:
        /*0018*/ 	.byte	0x04, 0x17
        /*001a*/ 	.short	(.L_63 - .L_62)
.L_62:
        /*001c*/ 	.word	0x00000000
        /*0020*/ 	.short	0x0002
        /*0022*/ 	.short	0x0030
        /*0024*/ 	.byte	0x00, 0xf0, 0x61, 0x00


	//----- nvinfo : EIATTR_KPARAM_INFO
	.align		4
.L_63:
        /*0028*/ 	.byte	0x04, 0x17
        /*002a*/ 	.short	(.L_65 - .L_64)
.L_64:
        /*002c*/ 	.word	0x00000000
        /*0030*/ 	.short	0x0001
        /*0032*/ 	.short	0x0018
        /*0034*/ 	.byte	0x00, 0xf0, 0x61, 0x00


	//----- nvinfo : EIATTR_KPARAM_INFO
	.align		4
.L_65:
        /*0038*/ 	.byte	0x04, 0x17
        /*003a*/ 	.short	(.L_67 - .L_66)
.L_66:
        /*003c*/ 	.word	0x00000000
        /*0040*/ 	.short	0x0000
        /*0042*/ 	.short	0x0000
        /*0044*/ 	.byte	0x00, 0xf0, 0x61, 0x00


	//----- nvinfo : EIATTR_SPARSE_MMA_MASK
	.align		4
.L_67:
        /*0048*/ 	.byte	0x03, 0x50
        /*004a*/ 	.short	0x0000


	//----- nvinfo : EIATTR_MAXREG_COUNT
	.align		4
        /*004c*/ 	.byte	0x03, 0x1b
        /*004e*/ 	.short	0x00ff


	//----- nvinfo : EIATTR_NUM_BARRIERS
	.align		4
        /*0050*/ 	.byte	0x02, 0x4c
        /*0052*/ 	.byte	0x01
	.zero		1


	//----- nvinfo : EIATTR_MERCURY_ISA_VERSION
	.align		4
        /*0054*/ 	.byte	0x03, 0x5f
        /*0056*/ 	.short	0x0101


	//----- nvinfo : EIATTR_VRC_CTA_INIT_COUNT
	.align		4
        /*0058*/ 	.byte	0x02, 0x4a
	.zero		1
	.zero		1


	//----- nvinfo : EIATTR_EXIT_INSTR_OFFSETS
	.align		4
        /*005c*/ 	.byte	0x04, 0x1c
        /*005e*/ 	.short	(.L_69 - .L_68)


	//   ....[0]....
.L_68:
        /*0060*/ 	.word	0x00000110


	//   ....[1]....
        /*0064*/ 	.word	0x00000f20


	//----- nvinfo : EIATTR_CRS_STACK_SIZE
	.align		4
.L_69:
        /*0068*/ 	.byte	0x04, 0x1e
        /*006a*/ 	.short	(.L_71 - .L_70)
.L_70:
        /*006c*/ 	.word	0x00000000


	//----- nvinfo : EIATTR_CBANK_PARAM_SIZE
	.align		4
.L_71:
        /*0070*/ 	.byte	0x03, 0x19
        /*0072*/ 	.short	0x005c


	//----- nvinfo : EIATTR_PARAM_CBANK
	.align		4
        /*0074*/ 	.byte	0x04, 0x0a
        /*0076*/ 	.short	(.L_73 - .L_72)
	.align		4
.L_72:
        /*0078*/ 	.word	index@(.nv.constant0._Z17CorrelationKernel6MatrixS_S_6params)
        /*007c*/ 	.short	0x0380
        /*007e*/ 	.short	0x005c


	//----- nvinfo : EIATTR_SW_WAR
	.align		4
.L_73:
        /*0080*/ 	.byte	0x04, 0x36
        /*0082*/ 	.short	(.L_75 - .L_74)
.L_74:
        /*0084*/ 	.word	0x00000008
.L_75:


//--------------------- .nv.callgraph             --------------------------
	.section	.nv.callgraph,"",@"SHT_CUDA_CALLGRAPH"
	.align	4
	.sectionentsize	8
	.align		4
        /*0000*/ 	.word	0x00000000
	.align		4
        /*0004*/ 	.word	0xffffffff
	.align		4
        /*0008*/ 	.word	0x00000000
	.align		4
        /*000c*/ 	.word	0xfffffffe
	.align		4
        /*0010*/ 	.word	0x00000000
	.align		4
        /*0014*/ 	.word	0xfffffffd
	.align		4
        /*0018*/ 	.word	0x00000000
	.align		4
        /*001c*/ 	.word	0xfffffffc


//--------------------- .text._Z13normXcorr_GPU6MatrixS_S_6params --------------------------
	.section	.text._Z13normXcorr_GPU6MatrixS_S_6params,"ax",@progbits
	.align	128
        .global         _Z13normXcorr_GPU6MatrixS_S_6params
        .type           _Z13normXcorr_GPU6MatrixS_S_6params,@function
        .size           _Z13normXcorr_GPU6MatrixS_S_6params,(.L_x_151 - _Z13normXcorr_GPU6MatrixS_S_6params)
        .other          _Z13normXcorr_GPU6MatrixS_S_6params,@"STO_CUDA_ENTRY STV_DEFAULT"
_Z13normXcorr_GPU6MatrixS_S_6params:
.text._Z13normXcorr_GPU6MatrixS_S_6params:
[----:B------:R-:W-:Y:S08]  /*0000*/  LDC R1, c[0x0][0x37c] ;  /* 0x0000df00ff017b82 */ /* 0x000ff00000000800 */
[----:B------:R-:W0:Y:S01]  /*0010*/  S2UR UR4, SR_CTAID.X ;  /* 0x00000000000479c3 */ /* 0x000e220000002500 */
[----:B------:R-:W0:Y:S01]  /*0020*/  LDCU UR5, c[0x0][0x360] ;  /* 0x00006c00ff0577ac */ /* 0x000e220008000800 */
[----:B------:R-:W1:Y:S01]  /*0030*/  S2R R7, SR_TID.X ;  /* 0x0000000000077919 */ /* 0x000e620000002100 */
[----:B------:R-:W-:Y:S01]  /*0040*/  BSSY.RECONVERGENT B0, `(.L_x_0) ;  /* 0x000012f000007945 */ /* 0x000fe20003800200 */
[----:B------:R-:W2:Y:S01]  /*0050*/  LDCU UR7, c[0x0][0x364] ;  /* 0x00006c80ff0777ac */ /* 0x000ea20008000800 */
[----:B------:R-:W1:Y:S03]  /*0060*/  S2R R6, SR_TID.Y ;  /* 0x0000000000067919 */ /* 0x000e660000002200 */
[----:B------:R-:W2:Y:S01]  /*0070*/  S2UR UR6, SR_CTAID.Y ;  /* 0x00000000000679c3 */ /* 0x000ea20000002600 */
[----:B------:R-:W3:Y:S01]  /*0080*/  LDCU UR8, c[0x0][0x3d8] ;  /* 0x00007b00ff0877ac */ /* 0x000ee20008000800 */
[----:B------:R-:W4:Y:S01]  /*0090*/  LDCU.64 UR12, c[0x0][0x358] ;  /* 0x00006b00ff0c77ac */ /* 0x000f220008000a00 */
[----:B0-----:R-:W-:-:S06]  /*00a0*/  UIMAD UR4, UR4, UR5, URZ ;  /* 0x00000005040472a4 */ /* 0x001fcc000f8e02ff */
[----:B------:R-:W-:Y:S01]  /*00b0*/  I2FP.F32.U32 R0, UR4 ;  /* 0x0000000400007c45 */ /* 0x000fe20008201000 */
[----:B--2---:R-:W-:-:S04]  /*00c0*/  UIMAD UR5, UR6, UR7, URZ ;  /* 0x00000007060572a4 */ /* 0x004fc8000f8e02ff */
[----:B---3--:R-:W-:Y:S02]  /*00d0*/  FMUL R0, R0, UR8 ;  /* 0x0000000800007c20 */ /* 0x008fe40008400000 */
[----:B------:R-:W-:Y:S02]  /*00e0*/  I2FP.F32.U32 R2, UR5 ;  /* 0x0000000500027c45 */ /* 0x000fe40008201000 */
[----:B-1----:R-:W-:Y:S02]  /*00f0*/  LOP3.LUT P0, RZ, R7, R6, RZ, 0xfc, !PT ;  /* 0x0000000607ff7212 */ /* 0x002fe4000780fcff */
[----:B------:R-:W0:Y:S01]  /*0100*/  F2I.TRUNC.NTZ R0, R0 ;  /* 0x0000000000007305 */ /* 0x000e22000020f100 */
[----:B------:R-:W-:-:S07]  /*0110*/  FMUL R2, R2, UR8 ;  /* 0x0000000802027c20 */ /* 0x000fce0008400000 */
[----:B------:R-:W1:Y:S03]  /*0120*/  F2I.TRUNC.NTZ R2, R2 ;  /* 0x0000000200027305 */ /* 0x000e66000020f100 */
[----:B----4-:R-:W-:Y:S05]  /*0130*/  @P0 BRA `(.L_x_1) ;  /* 0x00000010007c0947 */ /* 0x010fea0003800000 */
[----:B------:R-:W2:Y:S01]  /*0140*/  LDCU.64 UR6, c[0x0][0x3d0] ;  /* 0x00007a00ff0677ac */ /* 0x000ea20008000a00 */
[----:B------:R-:W-:Y:S01]  /*0150*/  HFMA2 R27, -RZ, RZ, 0, 0 ;  /* 0x00000000ff1b7431 */ /* 0x000fe200000001ff */
[----:B--2---:R-:W-:-:S04]  /*0160*/  MOV R9, UR7 ;  /* 0x0000000700097c02 */ /* 0x004fc80008000f00 */
[----:B------:R-:W-:-:S04]  /*0170*/  VIMNMX R3, PT, PT, R9, UR6, PT ;  /* 0x0000000609037c48 */ /* 0x000fc8000bfe0100 */
[C---:B------:R-:W-:Y:S02]  /*0180*/  ISETP.GE.AND P1, PT, R3.reuse, 0x1, PT ;  /* 0x000000010300780c */ /* 0x040fe40003f26270 */
[----:B------:R-:W-:-:S11]  /*0190*/  ISETP.GT.AND P0, PT, R3, RZ, PT ;  /* 0x000000ff0300720c */ /* 0x000fd60003f04270 */
[----:B------:R-:W-:Y:S05]  /*01a0*/  @!P1 BRA `(.L_x_2) ;  /* 0x0000000400c49947 */ /* 0x000fea0003800000 */
[C---:B------:R-:W-:Y:S01]  /*01b0*/  LOP3.LUT R25, R9.reuse, 0xf, RZ, 0xc0, !PT ;  /* 0x0000000f09197812 */ /* 0x040fe200078ec0ff */
[----:B------:R-:W-:Y:S01]  /*01c0*/  UMOV UR4, URZ ;  /* 0x000000ff00047c82 */ /* 0x000fe20008000000 */
[C---:B------:R-:W-:Y:S02]  /*01d0*/  LOP3.LUT R24, R9.reuse, 0x7, RZ, 0xc0, !PT ;  /* 0x0000000709187812 */ /* 0x040fe400078ec0ff */
[C---:B------:R-:W-:Y:S02]  /*01e0*/  LOP3.LUT R8, R9.reuse, 0x7ffffff0, RZ, 0xc0, !PT ;  /* 0x7ffffff009087812 */ /* 0x040fe400078ec0ff */
[----:B------:R-:W-:Y:S02]  /*01f0*/  LOP3.LUT R3, R9, 0x3, RZ, 0xc0, !PT ;  /* 0x0000000309037812 */ /* 0x000fe400078ec0ff */
[----:B------:R-:W-:-:S07]  /*0200*/  MOV R27, RZ ;  /* 0x000000ff001b7202 */ /* 0x000fce0000000f00 */
.L_x_8:
[----:B------:R-:W2:Y:S01]  /*0210*/  LDCU.64 UR6, c[0x0][0x3d0] ;  /* 0x00007a00ff0677ac */ /* 0x000ea20008000a00 */
[----:B-1----:R-:W-:Y:S02]  /*0220*/  IADD3 R5, PT, PT, R2, UR4, RZ ;  /* 0x0000000402057c10 */ /* 0x002fe4000fffe0ff */
[----:B------:R-:W-:Y:S01]  /*0230*/  MOV R11, RZ ;  /* 0x000000ff000b7202 */ /* 0x000fe20000000f00 */
[----:B------:R-:W0:Y:S01]  /*0240*/  LDCU UR5, c[0x0][0x380] ;  /* 0x00007000ff0577ac */ /* 0x000e220008000800 */
[----:B------:R-:W-:Y:S01]  /*0250*/  UIADD3 UR4, UPT, UPT, UR4, 0x1, URZ ;  /* 0x0000000104047890 */ /* 0x000fe2000fffe0ff */
[----:B--2---:R-:W-:-:S03]  /*0260*/  MOV R9, UR7 ;  /* 0x0000000700097c02 */ /* 0x004fc60008000f00 */
[----:B------:R-:W-:Y:S01]  /*0270*/  UISETP.NE.AND UP0, UPT, UR4, UR6, UPT ;  /* 0x000000060400728c */ /* 0x000fe2000bf05270 */
[----:B------:R-:W-:Y:S01]  /*0280*/  ISETP.GE.U32.AND P1, PT, R9, 0x10, PT ;  /* 0x000000100900780c */ /* 0x000fe20003f26070 */
[----:B0-----:R-:W-:-:S12]  /*0290*/  IMAD R10, R5, UR5, R0 ;  /* 0x00000005050a7c24 */ /* 0x001fd8000f8e0200 */
[----:B------:R-:W-:Y:S05]  /*02a0*/  @!P1 BRA `(.L_x_3) ;  /* 0x0000000000a09947 */ /* 0x000fea0003800000 */
[----:B------:R-:W-:-:S05]  /*02b0*/  UMOV UR5, URZ ;  /* 0x000000ff00057c82 */ /* 0x000fca0008000000 */
.L_x_4:
[----:B------:R-:W0:Y:S01]  /*02c0*/  LDC.64 R4, c[0x0][0x390] ;  /* 0x0000e400ff047b82 */ /* 0x000e220000000a00 */
[----:B------:R-:W-:-:S04]  /*02d0*/  VIADD R11, R10, UR5 ;  /* 0x000000050a0b7c36 */ /* 0x000fc80008000000 */
[----:B0-----:R-:W-:-:S05]  /*02e0*/  IMAD.WIDE R4, R11, 0x4, R4 ;  /* 0x000000040b047825 */ /* 0x001fca00078e0204 */
[----:B------:R-:W2:Y:S04]  /*02f0*/  LDG.E R22, desc[UR12][R4.64] ;  /* 0x0000000c04167981 */ /* 0x000ea8000c1e1900 */
[----:B------:R-:W3:Y:S04]  /*0300*/  LDG.E R26, desc[UR12][R4.64+0x4] ;  /* 0x0000040c041a7981 */ /* 0x000ee8000c1e1900 */
[----:B------:R-:W4:Y:S04]  /*0310*/  LDG.E R11, desc[UR12][R4.64+0x8] ;  /* 0x0000080c040b7981 */ /* 0x000f28000c1e1900 */
[----:B------:R-:W5:Y:S04]  /*0320*/  LDG.E R12, desc[UR12][R4.64+0xc] ;  /* 0x00000c0c040c7981 */ /* 0x000f68000c1e1900 */
        /* <DEDUP_REMOVED lines=9> */
[----:B------:R-:W5:Y:S01]  /*03c0*/  LDG.E R23, desc[UR12][R4.64+0x38] ;  /* 0x0000380c04177981 */ /* 0x000f62000c1e1900 */
[----:B--2---:R-:W-:-:S03]  /*03d0*/  FADD R27, R22, R27 ;  /* 0x0000001b161b7221 */ /* 0x004fc60000000000 */
[----:B------:R-:W2:Y:S01]  /*03e0*/  LDG.E R22, desc[UR12][R4.64+0x34] ;  /* 0x0000340c04167981 */ /* 0x000ea2000c1e1900 */
[----:B---3--:R-:W-:-:S03]  /*03f0*/  FADD R26, R27, R26 ;  /* 0x0000001a1b1a7221 */ /* 0x008fc60000000000 */
[----:B------:R-:W3:Y:S01]  /*0400*/  LDG.E R27, desc[UR12][R4.64+0x3c] ;  /* 0x00003c0c041b7981 */ /* 0x000ee2000c1e1900 */
[----:B----4-:R-:W-:-:S04]  /*0410*/  FADD R11, R26, R11 ;  /* 0x0000000b1a0b7221 */ /* 0x010fc80000000000 */
[----:B-----5:R-:W-:-:S04]  /*0420*/  FADD R12, R11, R12 ;  /* 0x0000000c0b0c7221 */ /* 0x020fc80000000000 */
[----:B------:R-:W-:-:S04]  /*0430*/  FADD R13, R12, R13 ;  /* 0x0000000d0c0d7221 */ /* 0x000fc80000000000 */
[----:B------:R-:W-:-:S04]  /*0440*/  FADD R14, R13, R14 ;  /* 0x0000000e0d0e7221 */ /* 0x000fc80000000000 */
[----:B------:R-:W-:-:S04]  /*0450*/  FADD R15, R14, R15 ;  /* 0x0000000f0e0f7221 */ /* 0x000fc80000000000 */
[----:B------:R-:W-:-:S04]  /*0460*/  FADD R16, R15, R16 ;  /* 0x000000100f107221 */ /* 0x000fc80000000000 */
[----:B------:R-:W-:Y:S01]  /*0470*/  FADD R17, R16, R17 ;  /* 0x0000001110117221 */ /* 0x000fe20000000000 */
[----:B------:R-:W-:-:S03]  /*0480*/  UIADD3 UR5, UPT, UPT, UR5, 0x10, URZ ;  /* 0x0000001005057890 */ /* 0x000fc6000fffe0ff */
[----:B------:R-:W-:-:S04]  /*0490*/  FADD R18, R17, R18 ;  /* 0x0000001211127221 */ /* 0x000fc80000000000 */
[----:B------:R-:W-:Y:S01]  /*04a0*/  FADD R19, R18, R19 ;  /* 0x0000001312137221 */ /* 0x000fe20000000000 */
[----:B------:R-:W-:-:S03]  /*04b0*/  ISETP.NE.AND P1, PT, R8, UR5, PT ;  /* 0x0000000508007c0c */ /* 0x000fc6000bf25270 */
[----:B------:R-:W-:-:S04]  /*04c0*/  FADD R20, R19, R20 ;  /* 0x0000001413147221 */ /* 0x000fc80000000000 */
[----:B------:R-:W-:-:S04]  /*04d0*/  FADD R21, R20, R21 ;  /* 0x0000001514157221 */ /* 0x000fc80000000000 */
[----:B--2---:R-:W-:-:S04]  /*04e0*/  FADD R22, R21, R22 ;  /* 0x0000001615167221 */ /* 0x004fc80000000000 */
[----:B------:R-:W-:-:S04]  /*04f0*/  FADD R22, R22, R23 ;  /* 0x0000001716167221 */ /* 0x000fc80000000000 */
[----:B---3--:R-:W-:Y:S01]  /*0500*/  FADD R27, R22, R27 ;  /* 0x0000001b161b7221 */ /* 0x008fe20000000000 */
[----:B------:R-:W-:Y:S06]  /*0510*/  @P1 BRA `(.L_x_4) ;  /* 0xfffffffc00681947 */ /* 0x000fec000383ffff */
[----:B------:R-:W-:-:S07]  /*0520*/  MOV R11, R8 ;  /* 0x00000008000b7202 */ /* 0x000fce0000000f00 */
.L_x_3:
[----:B------:R-:W-:-:S13]  /*0530*/  ISETP.NE.AND P1, PT, R25, RZ, PT ;  /* 0x000000ff1900720c */ /* 0x000fda0003f25270 */
[----:B------:R-:W-:Y:S05]  /*0540*/  @!P1 BRA `(.L_x_5) ;  /* 0x0000000000d89947 */ /* 0x000fea0003800000 */
[----:B------:R-:W-:Y:S02]  /*0550*/  IADD3 R4, PT, PT, R25, -0x1, RZ ;  /* 0xffffffff19047810 */ /* 0x000fe40007ffe0ff */
[----:B------:R-:W-:Y:S02]  /*0560*/  ISETP.NE.AND P2, PT, R24, RZ, PT ;  /* 0x000000ff1800720c */ /* 0x000fe40003f45270 */
[----:B------:R-:W-:-:S13]  /*0570*/  ISETP.GE.U32.AND P1, PT, R4, 0x7, PT ;  /* 0x000000070400780c */ /* 0x000fda0003f26070 */
[----:B------:R-:W-:Y:S05]  /*0580*/  @!P1 BRA `(.L_x_6) ;  /* 0x0000000000509947 */ /* 0x000fea0003800000 */
[----:B------:R-:W0:Y:S01]  /*0590*/  LDC.64 R4, c[0x0][0x390] ;  /* 0x0000e400ff047b82 */ /* 0x000e220000000a00 */
[----:B------:R-:W-:-:S05]  /*05a0*/  IADD3 R13, PT, PT, R10, R11, RZ ;  /* 0x0000000b0a0d7210 */ /* 0x000fca0007ffe0ff */
        /* <DEDUP_REMOVED lines=8> */
[----:B------:R-:W5:Y:S01]  /*0630*/  LDG.E R29, desc[UR12][R4.64+0x1c] ;  /* 0x00001c0c041d7981 */ /* 0x000f62000c1e1900 */
[----:B------:R-:W-:Y:S01]  /*0640*/  IADD3 R11, PT, PT, R11, 0x8, RZ ;  /* 0x000000080b0b7810 */ /* 0x000fe20007ffe0ff */
[----:B--2---:R-:W-:-:S04]  /*0650*/  FADD R12, R27, R12 ;  /* 0x0000000c1b0c7221 */ /* 0x004fc80000000000 */
[----:B---3--:R-:W-:-:S04]  /*0660*/  FADD R12, R12, R13 ;  /* 0x0000000d0c0c7221 */ /* 0x008fc80000000000 */
[----:B----4-:R-:W-:-:S04]  /*0670*/  FADD R12, R12, R15 ;  /* 0x0000000f0c0c7221 */ /* 0x010fc80000000000 */
[----:B-----5:R-:W-:-:S04]  /*0680*/  FADD R12, R12, R17 ;  /* 0x000000110c0c7221 */ /* 0x020fc80000000000 */
[----:B------:R-:W-:-:S04]  /*0690*/  FADD R12, R12, R19 ;  /* 0x000000130c0c7221 */ /* 0x000fc80000000000 */
[----:B------:R-:W-:-:S04]  /*06a0*/  FADD R12, R12, R21 ;  /* 0x000000150c0c7221 */ /* 0x000fc80000000000 */
[----:B------:R-:W-:-:S04]  /*06b0*/  FADD R12, R12, R23 ;  /* 0x000000170c0c7221 */ /* 0x000fc80000000000 */
[----:B------:R-:W-:-:S07]  /*06c0*/  FADD R27, R12, R29 ;  /* 0x0000001d0c1b7221 */ /* 0x000fce0000000000 */
.L_x_6:
        /* <DEDUP_REMOVED lines=11> */
[----:B------:R-:W5:Y:S01]  /*0780*/  LDG.E R17, desc[UR12][R4.64+0xc] ;  /* 0x00000c0c04117981 */ /* 0x000f62000c1e1900 */
[----:B------:R-:W-:-:S02]  /*0790*/  VIADD R11, R11, 0x4 ;  /* 0x000000040b0b7836 */ /* 0x000fc40000000000 */
[----:B--2---:R-:W-:-:S04]  /*07a0*/  FADD R12, R27, R12 ;  /* 0x0000000c1b0c7221 */ /* 0x004fc80000000000 */
[----:B---3--:R-:W-:-:S04]  /*07b0*/  FADD R12, R12, R13 ;  /* 0x0000000d0c0c7221 */ /* 0x008fc80000000000 */
[----:B----4-:R-:W-:-:S04]  /*07c0*/  FADD R12, R12, R15 ;  /* 0x0000000f0c0c7221 */ /* 0x010fc80000000000 */
[----:B-----5:R-:W-:-:S07]  /*07d0*/  FADD R27, R12, R17 ;  /* 0x000000110c1b7221 */ /* 0x020fce0000000000 */
.L_x_7:
[----:B------:R-:W-:Y:S05]  /*07e0*/  @!P2 BRA `(.L_x_5) ;  /* 0x000000000030a947 */ /* 0x000fea0003800000 */
[----:B------:R-:W0:Y:S01]  /*07f0*/  LDC.64 R4, c[0x0][0x390] ;  /* 0x0000e400ff047b82 */ /* 0x000e220000000a00 */
[----:B------:R-:W-:-:S05]  /*0800*/  IADD3 R11, PT, PT, R10, R11, RZ ;  /* 0x0000000b0a0b7210 */ /* 0x000fca0007ffe0ff */
[----:B0-----:R-:W-:-:S05]  /*0810*/  IMAD.WIDE R4, R11, 0x4, R4 ;  /* 0x000000040b047825 */ /* 0x001fca00078e0204 */
[----:B------:R-:W2:Y:S01]  /*0820*/  LDG.E R10, desc[UR12][R4.64] ;  /* 0x0000000c040a7981 */ /* 0x000ea2000c1e1900 */
[----:B------:R-:W-:Y:S01]  /*0830*/  ISETP.NE.AND P1, PT, R3, 0x1, PT ;  /* 0x000000010300780c */ /* 0x000fe20003f25270 */
[----:B--2---:R-:W-:-:S12]  /*0840*/  FADD R27, R27, R10 ;  /* 0x0000000a1b1b7221 */ /* 0x004fd80000000000 */
[----:B------:R-:W-:Y:S05]  /*0850*/  @!P1 BRA `(.L_x_5) ;  /* 0x0000000000149947 */ /* 0x000fea0003800000 */
[----:B------:R-:W-:Y:S01]  /*0860*/  ISETP.NE.AND P1, PT, R3, 0x2, PT ;  /* 0x000000020300780c */ /* 0x000fe20003f25270 */
[----:B------:R-:W2:-:S12]  /*0870*/  LDG.E R10, desc[UR12][R4.64+0x4] ;  /* 0x0000040c040a7981 */ /* 0x000e98000c1e1900 */
[----:B------:R-:W3:Y:S01]  /*0880*/  @P1 LDG.E R12, desc[UR12][R4.64+0x8] ;  /* 0x0000080c040c1981 */ /* 0x000ee2000c1e1900 */
[----:B--2---:R-:W-:-:S04]  /*0890*/  FADD R27, R27, R10 ;  /* 0x0000000a1b1b7221 */ /* 0x004fc80000000000 */
[----:B---3--:R-:W-:-:S07]  /*08a0*/  @P1 FADD R27, R27, R12 ;  /* 0x0000000c1b1b1221 */ /* 0x008fce0000000000 */
.L_x_5:
[----:B------:R-:W-:Y:S05]  /*08b0*/  BRA.U UP0, `(.L_x_8) ;  /* 0xfffffff900547547 */ /* 0x000fea000b83ffff */
.L_x_2:
[----:B------:R-:W-:-:S05]  /*08c0*/  IMAD R9, R9, UR6, RZ ;  /* 0x0000000609097c24 */ /* 0x000fca000f8e02ff */
[----:B------:R-:W-:-:S04]  /*08d0*/  I2FP.F32.S32 R8, R9 ;  /* 0x0000000900087245 */ /* 0x000fc80000201400 */
[----:B------:R-:W2:Y:S08]  /*08e0*/  MUFU.RCP R3, R8 ;  /* 0x0000000800037308 */ /* 0x000eb00000001000 */
[----:B------:R-:W3:Y:S01]  /*08f0*/  FCHK P1, R27, R8 ;  /* 0x000000081b007302 */ /* 0x000ee20000020000 */
[----:B--2---:R-:W-:-:S04]  /*0900*/  FFMA R4, -R8, R3, 1 ;  /* 0x3f80000008047423 */ /* 0x004fc80000000103 */
[----:B------:R-:W-:-:S04]  /*0910*/  FFMA R3, R3, R4, R3 ;  /* 0x0000000403037223 */ /* 0x000fc80000000003 */
[----:B------:R-:W-:-:S04]  /*0920*/  FFMA R4, R3, R27, RZ ;  /* 0x0000001b03047223 */ /* 0x000fc800000000ff */
[----:B------:R-:W-:-:S04]  /*0930*/  FFMA R5, -R8, R4, R27 ;  /* 0x0000000408057223 */ /* 0x000fc8000000011b */
[----:B------:R-:W-:Y:S01]  /*0940*/  FFMA R3, R3, R5, R4 ;  /* 0x0000000503037223 */ /* 0x000fe20000000004 */
[----:B---3--:R-:W-:Y:S06]  /*0950*/  @!P1 BRA `(.L_x_9) ;  /* 0x00000000000c9947 */ /* 0x008fec0003800000 */
[----:B------:R-:W-:-:S07]  /*0960*/  MOV R10, 0x980 ;  /* 0x00000980000a7802 */ /* 0x000fce0000000f00 */
[----:B01----:R-:W-:Y:S05]  /*0970*/  CALL.REL.NOINC `($__internal_1_$__cuda_sm3x_div_rn_noftz_f32_slowpath) ;  /* 0x0000002c00607944 */ /* 0x003fea0003c00000 */
[----:B------:R-:W-:-:S07]  /*0980*/  MOV R3, R5 ;  /* 0x0000000500037202 */ /* 0x000fce0000000f00 */
.L_x_9:
[----:B------:R-:W2:Y:S01]  /*0990*/  S2UR UR5, SR_CgaCtaId ;  /* 0x00000000000579c3 */ /* 0x000ea20000008800 */
[----:B------:R-:W-:Y:S01]  /*09a0*/  UMOV UR4, 0x400 ;  /* 0x0000040000047882 */ /* 0x000fe20000000000 */
[----:B------:R-:W-:Y:S01]  /*09b0*/  HFMA2 R11, -RZ, RZ, 0, 0 ;  /* 0x00000000ff0b7431 */ /* 0x000fe200000001ff */
[----:B--2---:R-:W-:-:S09]  /*09c0*/  ULEA UR4, UR5, UR4, 0x18 ;  /* 0x0000000405047291 */ /* 0x004fd2000f8ec0ff */
[----:B------:R2:W-:Y:S01]  /*09d0*/  STS [UR4], R3 ;  /* 0x00000003ff007988 */ /* 0x0005e20008000804 */
[----:B------:R-:W-:Y:S05]  /*09e0*/  @!P0 BRA `(.L_x_10) ;  /* 0x0000000800408947 */ /* 0x000fea0003800000 */
[----:B------:R-:W3:Y:S01]  /*09f0*/  LDC R8, c[0x0][0x3d4] ;  /* 0x0000f500ff087b82 */ /* 0x000ee20000000800 */
[----:B------:R-:W-:Y:S01]  /*0a00*/  MOV R11, RZ ;  /* 0x000000ff000b7202 */ /* 0x000fe20000000f00 */
[----:B------:R-:W-:Y:S01]  /*0a10*/  UMOV UR4, URZ ;  /* 0x000000ff00047c82 */ /* 0x000fe20008000000 */
[C---:B---3--:R-:W-:Y:S02]  /*0a20*/  LOP3.LUT R23, R8.reuse, 0xf, RZ, 0xc0, !PT ;  /* 0x0000000f08177812 */ /* 0x048fe400078ec0ff */
[C---:B------:R-:W-:Y:S02]  /*0a30*/  LOP3.LUT R21, R8.reuse, 0x7, RZ, 0xc0, !PT ;  /* 0x0000000708157812 */ /* 0x040fe400078ec0ff */
[C---:B------:R-:W-:Y:S02]  /*0a40*/  LOP3.LUT R9, R8.reuse, 0x7ffffff0, RZ, 0xc0, !PT ;  /* 0x7ffffff008097812 */ /* 0x040fe400078ec0ff */
[----:B------:R-:W-:-:S07]  /*0a50*/  LOP3.LUT R8, R8, 0x3, RZ, 0xc0, !PT ;  /* 0x0000000308087812 */ /* 0x000fce00078ec0ff */
.L_x_16:
[----:B------:R-:W3:Y:S01]  /*0a60*/  LDCU.64 UR6, c[0x0][0x3d0] ;  /* 0x00007a00ff0677ac */ /* 0x000ee20008000a00 */
[----:B-1----:R-:W-:Y:S02]  /*0a70*/  IADD3 R5, PT, PT, R2, UR4, RZ ;  /* 0x0000000402057c10 */ /* 0x002fe4000fffe0ff */
[----:B------:R-:W-:Y:S01]  /*0a80*/  MOV R13, RZ ;  /* 0x000000ff000d7202 */ /* 0x000fe20000000f00 */
[----:B------:R-:W0:Y:S01]  /*0a90*/  LDCU UR5, c[0x0][0x380] ;  /* 0x00007000ff0577ac */ /* 0x000e220008000800 */
[----:B------:R-:W-:Y:S02]  /*0aa0*/  UIADD3 UR4, UPT, UPT, UR4, 0x1, URZ ;  /* 0x0000000104047890 */ /* 0x000fe4000fffe0ff */
[----:B---3--:R-:W-:Y:S02]  /*0ab0*/  UISETP.GE.U32.AND UP1, UPT, UR7, 0x10, UPT ;  /* 0x000000100700788c */ /* 0x008fe4000bf26070 */
[----:B------:R-:W-:Y:S01]  /*0ac0*/  UISETP.NE.AND UP0, UPT, UR4, UR6, UPT ;  /* 0x000000060400728c */ /* 0x000fe2000bf05270 */
[----:B0-----:R-:W-:-:S06]  /*0ad0*/  IMAD R10, R5, UR5, R0 ;  /* 0x00000005050a7c24 */ /* 0x001fcc000f8e0200 */
[----:B------:R-:W-:Y:S05]  /*0ae0*/  BRA.U !UP1, `(.L_x_11) ;  /* 0x0000000109e07547 */ /* 0x000fea000b800000 */
[----:B------:R-:W-:-:S05]  /*0af0*/  UMOV UR5, URZ ;  /* 0x000000ff00057c82 */ /* 0x000fca0008000000 */
.L_x_12:
[----:B------:R-:W0:Y:S01]  /*0b00*/  LDC.64 R4, c[0x0][0x390] ;  /* 0x0000e400ff047b82 */ /* 0x000e220000000a00 */
[----:B------:R-:W-:-:S04]  /*0b10*/  VIADD R13, R10, UR5 ;  /* 0x000000050a0d7c36 */ /* 0x000fc80008000000 */
[----:B0-----:R-:W-:-:S05]  /*0b20*/  IMAD.WIDE R4, R13, 0x4, R4 ;  /* 0x000000040d047825 */ /* 0x001fca00078e0204 */
[----:B------:R-:W3:Y:S04]  /*0b30*/  LDG.E R13, desc[UR12][R4.64] ;  /* 0x0000000c040d7981 */ /* 0x000ee8000c1e1900 */
[----:B------:R-:W4:Y:S04]  /*0b40*/  LDG.E R19, desc[UR12][R4.64+0x4] ;  /* 0x0000040c04137981 */ /* 0x000f28000c1e1900 */
[----:B------:R-:W5:Y:S04]  /*0b50*/  LDG.E R12, desc[UR12][R4.64+0x8] ;  /* 0x0000080c040c7981 */ /* 0x000f68000c1e1900 */
[----:B------:R-:W2:Y:S04]  /*0b60*/  LDG.E R28, desc[UR12][R4.64+0xc] ;  /* 0x00000c0c041c7981 */ /* 0x000ea8000c1e1900 */
[----:B------:R-:W2:Y:S04]  /*0b70*/  LDG.E R26, desc[UR12][R4.64+0x10] ;  /* 0x0000100c041a7981 */ /* 0x000ea8000c1e1900 */
[----:B------:R-:W2:Y:S04]  /*0b80*/  LDG.E R24, desc[UR12][R4.64+0x14] ;  /* 0x0000140c04187981 */ /* 0x000ea8000c1e1900 */
[----:B------:R-:W2:Y:S04]  /*0b90*/  LDG.E R22, desc[UR12][R4.64+0x18] ;  /* 0x0000180c04167981 */ /* 0x000ea8000c1e1900 */
[----:B------:R-:W2:Y:S04]  /*0ba0*/  LDG.E R20, desc[UR12][R4.64+0x1c] ;  /* 0x00001c0c04147981 */ /* 0x000ea8000c1e1900 */
[----:B------:R-:W2:Y:S04]  /*0bb0*/  LDG.E R18, desc[UR12][R4.64+0x20] ;  /* 0x0000200c04127981 */ /* 0x000ea8000c1e1900 */
[----:B------:R-:W2:Y:S04]  /*0bc0*/  LDG.E R16, desc[UR12][R4.64+0x24] ;  /* 0x0000240c04107981 */ /* 0x000ea8000c1e1900 */
[----:B------:R-:W2:Y:S01]  /*0bd0*/  LDG.E R14, desc[UR12][R4.64+0x28] ;  /* 0x0000280c040e7981 */ /* 0x000ea2000c1e1900 */
[----:B---3--:R-:W-:-:S03]  /*0be0*/  FADD R15, R13, -R3 ;  /* 0x800000030d0f7221 */ /* 0x008fc60000000000 */
[----:B------:R-:W3:Y:S01]  /*0bf0*/  LDG.E R13, desc[UR12][R4.64+0x2c] ;  /* 0x00002c0c040d7981 */ /* 0x000ee2000c1e1900 */
[----:B------:R-:W-:-:S03]  /*0c00*/  FFMA R17, R15, R15, R11 ;  /* 0x0000000f0f117223 */ /* 0x000fc6000000000b */
[----:B------:R-:W3:Y:S01]  /*0c10*/  LDG.E R11, desc[UR12][R4.64+0x30] ;  /* 0x0000300c040b7981 */ /* 0x000ee2000c1e1900 */
[----:B----4-:R-:W-:-:S03]  /*0c20*/  FADD R19, R19, -R3 ;  /* 0x8000000313137221 */ /* 0x010fc60000000000 */
[----:B------:R-:W4:Y:S01]  /*0c30*/  LDG.E R15, desc[UR12][R4.64+0x34] ;  /* 0x0000340c040f7981 */ /* 0x000f22000c1e1900 */
[----:B------:R-:W-:-:S03]  /*0c40*/  FFMA R25, R19, R19, R17 ;  /* 0x0000001313197223 */ /* 0x000fc60000000011 */
[----:B------:R-:W4:Y:S04]  /*0c50*/  LDG.E R17, desc[UR12][R4.64+0x38] ;  /* 0x0000380c04117981 */ /* 0x000f28000c1e1900 */
[----:B------:R3:W4:Y:S01]  /*0c60*/  LDG.E R19, desc[UR12][R4.64+0x3c] ;  /* 0x00003c0c04137981 */ /* 0x000722000c1e1900 */
[--C-:B-----5:R-:W-:Y:S01]  /*0c70*/  FADD R12, R12, -R3.reuse ;  /* 0x800000030c0c7221 */ /* 0x120fe20000000000 */
[--C-:B--2---:R-:W-:Y:S01]  /*0c80*/  FADD R28, R28, -R3.reuse ;  /* 0x800000031c1c7221 */ /* 0x104fe20000000000 */
[--C-:B------:R-:W-:Y:S01]  /*0c90*/  FADD R26, R26, -R3.reuse ;  /* 0x800000031a1a7221 */ /* 0x100fe20000000000 */
[----:B------:R-:W-:Y:S01]  /*0ca0*/  FADD R24, R24, -R3 ;  /* 0x8000000318187221 */ /* 0x000fe20000000000 */
[----:B------:R-:W-:Y:S01]  /*0cb0*/  FFMA R25, R12, R12, R25 ;  /* 0x0000000c0c197223 */ /* 0x000fe20000000019 */
[----:B------:R-:W-:Y:S01]  /*0cc0*/  FADD R22, R22, -R3 ;  /* 0x8000000316167221 */ /* 0x000fe20000000000 */
[----:B------:R-:W-:-:S02]  /*0cd0*/  UIADD3 UR5, UPT, UPT, UR5, 0x10, URZ ;  /* 0x0000001005057890 */ /* 0x000fc4000fffe0ff */
[----:B------:R-:W-:Y:S01]  /*0ce0*/  FFMA R25, R28, R28, R25 ;  /* 0x0000001c1c197223 */ /* 0x000fe20000000019 */
[----:B------:R-:W-:-:S03]  /*0cf0*/  FADD R20, R20, -R3 ;  /* 0x8000000314147221 */ /* 0x000fc60000000000 */
[----:B------:R-:W-:Y:S01]  /*0d00*/  FFMA R25, R26, R26, R25 ;  /* 0x0000001a1a197223 */ /* 0x000fe20000000019 */
[----:B------:R-:W-:Y:S01]  /*0d10*/  FADD R18, R18, -R3 ;  /* 0x8000000312127221 */ /* 0x000fe20000000000 */
[----:B------:R-:W-:Y:S02]  /*0d20*/  ISETP.NE.AND P0, PT, R9, UR5, PT ;  /* 0x0000000509007c0c */ /* 0x000fe4000bf05270 */
[----:B------:R-:W-:Y:S01]  /*0d30*/  FFMA R25, R24, R24, R25 ;  /* 0x0000001818197223 */ /* 0x000fe20000000019 */
[----:B------:R-:W-:-:S03]  /*0d40*/  FADD R16, R16, -R3 ;  /* 0x8000000310107221 */ /* 0x000fc60000000000 */
[----:B------:R-:W-:Y:S01]  /*0d50*/  FFMA R25, R22, R22, R25 ;  /* 0x0000001616197223 */ /* 0x000fe20000000019 */
[----:B------:R-:W-:-:S03]  /*0d60*/  FADD R14, R14, -R3 ;  /* 0x800000030e0e7221 */ /* 0x000fc60000000000 */
[----:B------:R-:W-:-:S04]  /*0d70*/  FFMA R25, R20, R20, R25 ;  /* 0x0000001414197223 */ /* 0x000fc80000000019 */
[----:B------:R-:W-:-:S04]  /*0d80*/  FFMA R25, R18, R18, R25 ;  /* 0x0000001212197223 */ /* 0x000fc80000000019 */
[----:B------:R-:W-:-:S04]  /*0d90*/  FFMA R25, R16, R16, R25 ;  /* 0x0000001010197223 */ /* 0x000fc80000000019 */
[----:B------:R-:W-:Y:S01]  /*0da0*/  FFMA R25, R14, R14, R25 ;  /* 0x0000000e0e197223 */ /* 0x000fe20000000019 */
[----:B---3--:R-:W-:-:S04]  /*0db0*/  FADD R4, R13, -R3 ;  /* 0x800000030d047221 */ /* 0x008fc80000000000 */
[----:B------:R-:W-:Y:S01]  /*0dc0*/  FFMA R25, R4, R4, R25 ;  /* 0x0000000404197223 */ /* 0x000fe20000000019 */
[----:B------:R-:W-:-:S04]  /*0dd0*/  FADD R4, R11, -R3 ;  /* 0x800000030b047221 */ /* 0x000fc80000000000 */
[----:B------:R-:W-:Y:S01]  /*0de0*/  FFMA R25, R4, R4, R25 ;  /* 0x0000000404197223 */ /* 0x000fe20000000019 */
[----:B----4-:R-:W-:-:S04]  /*0df0*/  FADD R4, R15, -R3 ;  /* 0x800000030f047221 */ /* 0x010fc80000000000 */
[----:B------:R-:W-:Y:S01]  /*0e00*/  FFMA R25, R4, R4, R25 ;  /* 0x0000000404197223 */ /* 0x000fe20000000019 */
[--C-:B------:R-:W-:Y:S01]  /*0e10*/  FADD R4, R17, -R3.reuse ;  /* 0x8000000311047221 */ /* 0x100fe20000000000 */
[----:B------:R-:W-:-:S03]  /*0e20*/  FADD R12, R19, -R3 ;  /* 0x80000003130c7221 */ /* 0x000fc60000000000 */
[----:B------:R-:W-:-:S04]  /*0e30*/  FFMA R25, R4, R4, R25 ;  /* 0x0000000404197223 */ /* 0x000fc80000000019 */
[----:B------:R-:W-:Y:S01]  /*0e40*/  FFMA R11, R12, R12, R25 ;  /* 0x0000000c0c0b7223 */ /* 0x000fe20000000019 */
[----:B------:R-:W-:Y:S06]  /*0e50*/  @P0 BRA `(.L_x_12) ;  /* 0xfffffffc00280947 */ /* 0x000fec000383ffff */
[----:B------:R-:W-:-:S07]  /*0e60*/  MOV R13, R9 ;  /* 0x00000009000d7202 */ /* 0x000fce0000000f00 */
.L_x_11:
        /* <DEDUP_REMOVED lines=16> */
[----:B------:R-:W2:Y:S01]  /*0f70*/  LDG.E R18, desc[UR12][R4.64+0x1c] ;  /* 0x00001c0c04127981 */ /* 0x000ea2000c1e1900 */
[----:B------:R-:W-:Y:S01]  /*0f80*/  IADD3 R13, PT, PT, R13, 0x8, RZ ;  /* 0x000000080d0d7810 */ /* 0x000fe20007ffe0ff */
[----:B---3--:R-:W-:-:S04]  /*0f90*/  FADD R20, R20, -R3 ;  /* 0x8000000314147221 */ /* 0x008fc80000000000 */
[----:B------:R-:W-:Y:S01]  /*0fa0*/  FFMA R11, R20, R20, R11 ;  /* 0x00000014140b7223 */ /* 0x000fe2000000000b */
[--C-:B----4-:R-:W-:Y:S01]  /*0fb0*/  FADD R22, R22, -R3.reuse ;  /* 0x8000000316167221 */ /* 0x110fe20000000000 */
[----:B-----5:R-:W-:-:S03]  /*0fc0*/  FADD R24, R24, -R3 ;  /* 0x8000000318187221 */ /* 0x020fc60000000000 */
[----:B------:R-:W-:Y:S01]  /*0fd0*/  FFMA R11, R22, R22, R11 ;  /* 0x00000016160b7223 */ /* 0x000fe2000000000b */
[----:B--2---:R-:W-:-:S03]  /*0fe0*/  FADD R26, R26, -R3 ;  /* 0x800000031a1a7221 */ /* 0x004fc60000000000 */
[----:B------:R-:W-:Y:S01]  /*0ff0*/  FFMA R11, R24, R24, R11 ;  /* 0x00000018180b7223 */ /* 0x000fe2000000000b */
[----:B------:R-:W-:-:S03]  /*1000*/  FADD R16, R16, -R3 ;  /* 0x8000000310107221 */ /* 0x000fc60000000000 */
[----:B------:R-:W-:Y:S01]  /*1010*/  FFMA R11, R26, R26, R11 ;  /* 0x0000001a1a0b7223 */ /* 0x000fe2000000000b */
[----:B------:R-:W-:-:S03]  /*1020*/  FADD R12, R12, -R3 ;  /* 0x800000030c0c7221 */ /* 0x000fc60000000000 */
[----:B------:R-:W-:Y:S01]  /*1030*/  FFMA R11, R16, R16, R11 ;  /* 0x00000010100b7223 */ /* 0x000fe2000000000b */
[----:B------:R-:W-:-:S03]  /*1040*/  FADD R14, R14, -R3 ;  /* 0x800000030e0e7221 */ /* 0x000fc60000000000 */
[----:B------:R-:W-:Y:S01]  /*1050*/  FFMA R11, R12, R12, R11 ;  /* 0x0000000c0c0b7223 */ /* 0x000fe2000000000b */
[----:B------:R-:W-:-:S03]  /*1060*/  FADD R18, R18, -R3 ;  /* 0x8000000312127221 */ /* 0x000fc60000000000 */
[----:B------:R-:W-:-:S04]  /*1070*/  FFMA R11, R14, R14, R11 ;  /* 0x0000000e0e0b7223 */ /* 0x000fc8000000000b */
[----:B------:R-:W-:-:S07]  /*1080*/  FFMA R11, R18, R18, R11 ;  /* 0x00000012120b7223 */ /* 0x000fce000000000b */
.L_x_14:
        /* <DEDUP_REMOVED lines=11> */
[----:B------:R-:W2:Y:S01]  /*1140*/  LDG.E R18, desc[UR12][R4.64+0xc] ;  /* 0x00000c0c04127981 */ /* 0x000ea2000c1e1900 */
[----:B------:R-:W-:-:S02]  /*1150*/  VIADD R13, R13, 0x4 ;  /* 0x000000040d0d7836 */ /* 0x000fc40000000000 */
[----:B---3--:R-:W-:-:S04]  /*1160*/  FADD R12, R12, -R3 ;  /* 0x800000030c0c7221 */ /* 0x008fc80000000000 */
[----:B------:R-:W-:Y:S01]  /*1170*/  FFMA R11, R12, R12, R11 ;  /* 0x0000000c0c0b7223 */ /* 0x000fe2000000000b */
[--C-:B----4-:R-:W-:Y:S01]  /*1180*/  FADD R14, R14, -R3.reuse ;  /* 0x800000030e0e7221 */ /* 0x110fe20000000000 */
[----:B-----5:R-:W-:-:S03]  /*1190*/  FADD R16, R16, -R3 ;  /* 0x8000000310107221 */ /* 0x020fc60000000000 */
[----:B------:R-:W-:Y:S01]  /*11a0*/  FFMA R11, R14, R14, R11 ;  /* 0x0000000e0e0b7223 */ /* 0x000fe2000000000b */
[----:B--2---:R-:W-:-:S03]  /*11b0*/  FADD R18, R18, -R3 ;  /* 0x8000000312127221 */ /* 0x004fc60000000000 */
[----:B------:R-:W-:-:S04]  /*11c0*/  FFMA R11, R16, R16, R11 ;  /* 0x00000010100b7223 */ /* 0x000fc8000000000b */
[----:B------:R-:W-:-:S07]  /*11d0*/  FFMA R11, R18, R18, R11 ;  /* 0x00000012120b7223 */ /* 0x000fce000000000b */
.L_x_15:
[----:B------:R-:W-:Y:S05]  /*11e0*/  @!P1 BRA `(.L_x_13) ;  /* 0x00000000003c9947 */ /* 0x000fea0003800000 */
[----:B------:R-:W0:Y:S01]  /*11f0*/  LDC.64 R4, c[0x0][0x390] ;  /* 0x0000e400ff047b82 */ /* 0x000e220000000a00 */
[----:B------:R-:W-:-:S05]  /*1200*/  IADD3 R13, PT, PT, R10, R13, RZ ;  /* 0x0000000d0a0d7210 */ /* 0x000fca0007ffe0ff */
[----:B0-----:R-:W-:-:S05]  /*1210*/  IMAD.WIDE R4, R13, 0x4, R4 ;  /* 0x000000040d047825 */ /* 0x001fca00078e0204 */
[----:B------:R-:W3:Y:S01]  /*1220*/  LDG.E R10, desc[UR12][R4.64] ;  /* 0x0000000c040a7981 */ /* 0x000ee2000c1e1900 */
[----:B------:R-:W-:Y:S01]  /*1230*/  ISETP.NE.AND P0, PT, R8, 0x1, PT ;  /* 0x000000010800780c */ /* 0x000fe20003f05270 */
[----:B---3--:R-:W-:-:S04]  /*1240*/  FADD R10, R10, -R3 ;  /* 0x800000030a0a7221 */ /* 0x008fc80000000000 */
[----:B------:R-:W-:-:S08]  /*1250*/  FFMA R11, R10, R10, R11 ;  /* 0x0000000a0a0b7223 */ /* 0x000fd0000000000b */
[----:B------:R-:W-:Y:S05]  /*1260*/  @!P0 BRA `(.L_x_13) ;  /* 0x00000000001c8947 */ /* 0x000fea0003800000 */
[----:B------:R-:W-:Y:S01]  /*1270*/  ISETP.NE.AND P0, PT, R8, 0x2, PT ;  /* 0x000000020800780c */ /* 0x000fe20003f05270 */
[----:B------:R-:W3:-:S12]  /*1280*/  LDG.E R10, desc[UR12][R4.64+0x4] ;  /* 0x0000040c040a7981 */ /* 0x000ed8000c1e1900 */
[----:B------:R-:W4:Y:S01]  /*1290*/  @P0 LDG.E R12, desc[UR12][R4.64+0x8] ;  /* 0x0000080c040c0981 */ /* 0x000f22000c1e1900 */
[----:B---3--:R-:W-:-:S04]  /*12a0*/  FADD R10, R10, -R3 ;  /* 0x800000030a0a7221 */ /* 0x008fc80000000000 */
[----:B------:R-:W-:Y:S01]  /*12b0*/  FFMA R11, R10, R10, R11 ;  /* 0x0000000a0a0b7223 */ /* 0x000fe2000000000b */
[----:B----4-:R-:W-:-:S04]  /*12c0*/  @P0 FADD R12, R12, -R3 ;  /* 0x800000030c0c0221 */ /* 0x010fc80000000000 */
[----:B------:R-:W-:-:S07]  /*12d0*/  @P0 FFMA R11, R12, R12, R11 ;  /* 0x0000000c0c0b0223 */ /* 0x000fce000000000b */
.L_x_13:
[----:B------:R-:W-:Y:S05]  /*12e0*/  BRA.U UP0, `(.L_x_16) ;  /* 0xfffffff500dc7547 */ /* 0x000fea000b83ffff */
.L_x_10:
[----:B------:R-:W3:Y:S01]  /*12f0*/  S2UR UR5, SR_CgaCtaId ;  /* 0x00000000000579c3 */ /* 0x000ee20000008800 */
[----:B------:R-:W-:Y:S02]  /*1300*/  UMOV UR4, 0x400 ;  /* 0x0000040000047882 */ /* 0x000fe40000000000 */
[----:B---3--:R-:W-:-:S09]  /*1310*/  ULEA UR4, UR5, UR4, 0x18 ;  /* 0x0000000405047291 */ /* 0x008fd2000f8ec0ff */
[----:B------:R3:W-:Y:S03]  /*1320*/  STS [UR4+0x4], R11 ;  /* 0x0000040bff007988 */ /* 0x0007e60008000804 */
.L_x_1:
[----:B------:R-:W-:Y:S05]  /*1330*/  BSYNC.RECONVERGENT B0 ;  /* 0x0000000000007941 */ /* 0x000fea0003800200 */
.L_x_0:
[----:B------:R-:W4:Y:S01]  /*1340*/  LDCU.64 UR6, c[0x0][0x3c8] ;  /* 0x00007900ff0677ac */ /* 0x000f220008000a00 */
[----:B------:R-:W5:Y:S01]  /*1350*/  S2UR UR5, SR_CgaCtaId ;  /* 0x00000000000579c3 */ /* 0x000f620000008800 */
[----:B------:R-:W-:Y:S01]  /*1360*/  BSSY.RECONVERGENT B0, `(.L_x_17) ;  /* 0x000013d000007945 */ /* 0x000fe20003800200 */
[----:B------:R-:W-:-:S06]  /*1370*/  UMOV UR4, 0x400 ;  /* 0x0000040000047882 */ /* 0x000fcc0000000000 */
[----:B------:R-:W-:Y:S01]  /*1380*/  BAR.SYNC.DEFER_BLOCKING 0x0 ;  /* 0x0000000000007b1d */ /* 0x000fe20000010000 */
[C---:B----4-:R-:W-:Y:S01]  /*1390*/  ISETP.GE.AND P0, PT, R6.reuse, UR6, PT ;  /* 0x0000000606007c0c */ /* 0x050fe2000bf06270 */
[----:B--2---:R-:W-:Y:S01]  /*13a0*/  IMAD R3, R6, UR7, R7 ;  /* 0x0000000706037c24 */ /* 0x004fe2000f8e0207 */
[----:B------:R-:W-:Y:S02]  /*13b0*/  ULEA.HI UR6, UR6, UR6, URZ, 0x1 ;  /* 0x0000000606067291 */ /* 0x000fe4000f8f08ff */
[----:B------:R-:W-:Y:S02]  /*13c0*/  ISETP.LT.AND P0, PT, R7, UR7, !P0 ;  /* 0x0000000707007c0c */ /* 0x000fe4000c701270 */
[----:B------:R-:W-:Y:S02]  /*13d0*/  USHF.R.S32.HI UR6, URZ, 0x1, UR6 ;  /* 0x00000001ff067899 */ /* 0x000fe40008011406 */
[----:B-----5:R-:W-:Y:S02]  /*13e0*/  ULEA UR8, UR5, UR4, 0x18 ;  /* 0x0000000405087291 */ /* 0x020fe4000f8ec0ff */
[----:B------:R-:W-:-:S04]  /*13f0*/  ULEA.HI UR4, UR7, UR7, URZ, 0x1 ;  /* 0x0000000707047291 */ /* 0x000fc8000f8f08ff */
[----:B------:R-:W-:Y:S01]  /*1400*/  USHF.R.S32.HI UR5, URZ, 0x1, UR4 ;  /* 0x00000001ff057899 */ /* 0x000fe20008011404 */
[----:B------:R-:W-:Y:S02]  /*1410*/  LEA R4, R3, UR8, 0x2 ;  /* 0x0000000803047c11 */ /* 0x000fe4000f8e10ff */
[----:B------:R-:W-:Y:S09]  /*1420*/  @!P0 BRA `(.L_x_18) ;  /* 0x0000001000c08947 */ /* 0x000ff20003800000 */
[----:B------:R-:W2:Y:S01]  /*1430*/  LDCU UR4, c[0x0][0x3d0] ;  /* 0x00007a00ff0477ac */ /* 0x000ea20008000800 */
[----:B------:R-:W-:Y:S01]  /*1440*/  HFMA2 R27, -RZ, RZ, 0, 0 ;  /* 0x00000000ff1b7431 */ /* 0x000fe200000001ff */
[----:B--2---:R-:W-:-:S09]  /*1450*/  UISETP.GE.AND UP0, UPT, UR4, 0x1, UPT ;  /* 0x000000010400788c */ /* 0x004fd2000bf06270 */
[----:B------:R-:W-:Y:S05]  /*1460*/  BRA.U !UP0, `(.L_x_19) ;  /* 0x0000000508f47547 */ /* 0x000fea000b800000 */
[----:B------:R-:W2:Y:S02]  /*1470*/  LDC R12, c[0x0][0x3d4] ;  /* 0x0000f500ff0c7b82 */ /* 0x000ea40000000800 */
[----:B--2---:R-:W-:-:S13]  /*1480*/  ISETP.GE.AND P1, PT, R12, 0x1, PT ;  /* 0x000000010c00780c */ /* 0x004fda0003f26270 */
[----:B------:R-:W-:Y:S05]  /*1490*/  @!P1 BRA `(.L_x_19) ;  /* 0x0000000400e89947 */ /* 0x000fea0003800000 */
[----:B0-----:R-:W-:Y:S01]  /*14a0*/  IADD3 R5, PT, PT, R0, -UR5, R7 ;  /* 0x8000000500057c10 */ /* 0x001fe2000fffe007 */
[----:B------:R-:W-:Y:S01]  /*14b0*/  HFMA2 R13, -RZ, RZ, 0, 0 ;  /* 0x00000000ff0d7431 */ /* 0x000fe200000001ff */
[----:B------:R-:W-:Y:S02]  /*14c0*/  LOP3.LUT R12, R12, 0x3, RZ, 0xc0, !PT ;  /* 0x000000030c0c7812 */ /* 0x000fe400078ec0ff */
[----:B------:R-:W-:Y:S02]  /*14d0*/  MOV R27, RZ ;  /* 0x000000ff001b7202 */ /* 0x000fe40000000f00 */
[C---:B------:R-:W-:Y:S02]  /*14e0*/  IADD3 R14, PT, PT, R5.reuse, 0x1, RZ ;  /* 0x00000001050e7810 */ /* 0x040fe40007ffe0ff */
[----:B------:R-:W-:-:S07]  /*14f0*/  IADD3 R15, PT, PT, R5, 0x2, RZ ;  /* 0x00000002050f7810 */ /* 0x000fce0007ffe0ff */
.L_x_37:
[----:B0-23--:R-:W0:Y:S01]  /*1500*/  LDC.64 R10, c[0x0][0x3d0] ;  /* 0x0000f400ff0a7b82 */ /* 0x00de220000000a00 */
[----:B------:R-:W2:Y:S01]  /*1510*/  LDCU UR4, c[0x0][0x384] ;  /* 0x00007080ff0477ac */ /* 0x000ea20008000800 */
[----:B-1----:R-:W-:Y:S02]  /*1520*/  IADD3 R16, PT, PT, R2, -UR6, R6 ;  /* 0x8000000602107c10 */ /* 0x002fe4000fffe006 */
[----:B------:R-:W-:-:S03]  /*1530*/  MOV R18, RZ ;  /* 0x000000ff00127202 */ /* 0x000fc60000000f00 */
[----:B------:R-:W-:Y:S01]  /*1540*/  IMAD.IADD R16, R16, 0x1, R13 ;  /* 0x0000000110107824 */ /* 0x000fe200078e020d */
[----:B------:R-:W-:-:S04]  /*1550*/  IADD3 R13, PT, PT, R13, 0x1, RZ ;  /* 0x000000010d0d7810 */ /* 0x000fc80007ffe0ff */
[----:B------:R-:W-:-:S04]  /*1560*/  ISETP.GT.AND P1, PT, R16, -0x1, PT ;  /* 0xffffffff1000780c */ /* 0x000fc80003f24270 */
[----:B--2---:R-:W-:Y:S02]  /*1570*/  ISETP.LT.AND P1, PT, R16, UR4, P1 ;  /* 0x0000000410007c0c */ /* 0x004fe40008f21270 */
[----:B0-----:R-:W-:Y:S02]  /*1580*/  IADD3 R8, PT, PT, R11, -0x1, RZ ;  /* 0xffffffff0b087810 */ /* 0x001fe40007ffe0ff */
[----:B------:R-:W-:Y:S02]  /*1590*/  ISETP.NE.AND P3, PT, R13, R10, PT ;  /* 0x0000000a0d00720c */ /* 0x000fe40003f65270 */
[----:B------:R-:W-:-:S13]  /*15a0*/  ISETP.GE.U32.AND P2, PT, R8, 0x3, PT ;  /* 0x000000030800780c */ /* 0x000fda0003f46070 */
[----:B----4-:R-:W-:Y:S05]  /*15b0*/  @!P2 BRA `(.L_x_20) ;  /* 0x0000000000dca947 */ /* 0x010fea0003800000 */
[----:B------:R-:W0:Y:S01]  /*15c0*/  LDC R17, c[0x0][0x380] ;  /* 0x0000e000ff117b82 */ /* 0x000e220000000800 */
[----:B------:R-:W-:Y:S02]  /*15d0*/  LOP3.LUT R18, R11, 0x7ffffffc, RZ, 0xc0, !PT ;  /* 0x7ffffffc0b127812 */ /* 0x000fe400078ec0ff */
[----:B------:R-:W-:-:S05]  /*15e0*/  MOV R20, RZ ;  /* 0x000000ff00147202 */ /* 0x000fca0000000f00 */
[----:B------:R-:W1:Y:S02]  /*15f0*/  LDC.64 R8, c[0x0][0x3a8] ;  /* 0x0000ea00ff087b82 */ /* 0x000e640000000a00 */
.L_x_29:
[----:B------:R-:W-:Y:S01]  /*1600*/  BSSY.RECONVERGENT B1, `(.L_x_21) ;  /* 0x000000a000017945 */ /* 0x000fe20003800200 */
[----:B--2---:R-:W-:-:S03]  /*1610*/  HFMA2 R10, -RZ, RZ, 0, 0 ;  /* 0x00000000ff0a7431 */ /* 0x004fc600000001ff */
[----:B------:R-:W-:Y:S05]  /*1620*/  @!P1 BRA `(.L_x_22) ;  /* 0x00000000001c9947 */ /* 0x000fea0003800000 */
[----:B------:R-:W-:-:S04]  /*1630*/  IADD3 R22, PT, PT, R5, R20, RZ ;  /* 0x0000001405167210 */ /* 0x000fc80007ffe0ff */
[----:B------:R-:W-:-:S04]  /*1640*/  ISETP.GE.AND P2, PT, R22, RZ, PT ;  /* 0x000000ff1600720c */ /* 0x000fc80003f46270 */
[----:B0-----:R-:W-:-:S13]  /*1650*/  ISETP.GE.OR P2, PT, R22, R17, !P2 ;  /* 0x000000111600720c */ /* 0x001fda0005746670 */
[----:B------:R-:W-:Y:S05]  /*1660*/  @P2 BRA `(.L_x_22) ;  /* 0x00000000000c2947 */ /* 0x000fea0003800000 */
[----:B------:R-:W-:-:S04]  /*1670*/  IMAD R11, R16, R17, R22 ;  /* 0x00000011100b7224 */ /* 0x000fc800078e0216 */
[----:B-1----:R-:W-:-:S06]  /*1680*/  IMAD.WIDE R10, R11, 0x4, R8 ;  /* 0x000000040b0a7825 */ /* 0x002fcc00078e0208 */
[----:B------:R2:W5:Y:S02]  /*1690*/  LDG.E R10, desc[UR12][R10.64] ;  /* 0x0000000c0a0a7981 */ /* 0x000564000c1e1900 */
.L_x_22:
[----:B------:R-:W-:Y:S05]  /*16a0*/  BSYNC.RECONVERGENT B1 ;  /* 0x0000000000017941 */ /* 0x000fea0003800200 */
.L_x_21:
[----:B------:R-:W-:Y:S01]  /*16b0*/  BSSY.RECONVERGENT B1, `(.L_x_23) ;  /* 0x000000b000017945 */ /* 0x000fe20003800200 */
[----:B-----5:R-:W-:Y:S01]  /*16c0*/  FADD R27, R10, R27 ;  /* 0x0000001b0a1b7221 */ /* 0x020fe20000000000 */
[----:B------:R-:W-:Y:S02]  /*16d0*/  IMAD.MOV.U32 R10, RZ, RZ, RZ ;  /* 0x000000ffff0a7224 */ /* 0x000fe400078e00ff */
[----:B------:R-:W-:Y:S05]  /*16e0*/  @!P1 BRA `(.L_x_24) ;  /* 0x00000000001c9947 */ /* 0x000fea0003800000 */
[----:B------:R-:W-:-:S04]  /*16f0*/  IADD3 R22, PT, PT, R14, R20, RZ ;  /* 0x000000140e167210 */ /* 0x000fc80007ffe0ff */
[----:B------:R-:W-:-:S04]  /*1700*/  ISETP.GE.AND P2, PT, R22, RZ, PT ;  /* 0x000000ff1600720c */ /* 0x000fc80003f46270 */
[----:B0-----:R-:W-:-:S13]  /*1710*/  ISETP.GE.OR P2, PT, R22, R17, !P2 ;  /* 0x000000111600720c */ /* 0x001fda0005746670 */
[----:B------:R-:W-:Y:S05]  /*1720*/  @P2 BRA `(.L_x_24) ;  /* 0x00000000000c2947 */ /* 0x000fea0003800000 */
[----:B--2---:R-:W-:-:S04]  /*1730*/  IMAD R11, R16, R17, R22 ;  /* 0x00000011100b7224 */ /* 0x004fc800078e0216 */
[----:B-1----:R-:W-:-:S06]  /*1740*/  IMAD.WIDE R10, R11, 0x4, R8 ;  /* 0x000000040b0a7825 */ /* 0x002fcc00078e0208 */
[----:B------:R3:W5:Y:S02]  /*1750*/  LDG.E R10, desc[UR12][R10.64] ;  /* 0x0000000c0a0a7981 */ /* 0x000764000c1e1900 */
.L_x_24:
[----:B------:R-:W-:Y:S05]  /*1760*/  BSYNC.RECONVERGENT B1 ;  /* 0x0000000000017941 */ /* 0x000fea0003800200 */
.L_x_23:
[----:B------:R-:W-:Y:S01]  /*1770*/  BSSY.RECONVERGENT B1, `(.L_x_25) ;  /* 0x000000b000017945 */ /* 0x000fe20003800200 */
[----:B-----5:R-:W-:Y:S01]  /*1780*/  FADD R27, R27, R10 ;  /* 0x0000000a1b1b7221 */ /* 0x020fe20000000000 */
[----:B------:R-:W-:Y:S02]  /*1790*/  MOV R10, RZ ;  /* 0x000000ff000a7202 */ /* 0x000fe40000000f00 */
[----:B------:R-:W-:Y:S05]  /*17a0*/  @!P1 BRA `(.L_x_26) ;  /* 0x00000000001c9947 */ /* 0x000fea0003800000 */
[----:B------:R-:W-:-:S04]  /*17b0*/  IADD3 R22, PT, PT, R15, R20, RZ ;  /* 0x000000140f167210 */ /* 0x000fc80007ffe0ff */
[----:B------:R-:W-:-:S04]  /*17c0*/  ISETP.GE.AND P2, PT, R22, RZ, PT ;  /* 0x000000ff1600720c */ /* 0x000fc80003f46270 */
[----:B0-----:R-:W-:-:S13]  /*17d0*/  ISETP.GE.OR P2, PT, R22, R17, !P2 ;  /* 0x000000111600720c */ /* 0x001fda0005746670 */
[----:B------:R-:W-:Y:S05]  /*17e0*/  @P2 BRA `(.L_x_26) ;  /* 0x00000000000c2947 */ /* 0x000fea0003800000 */
[----:B--23--:R-:W-:-:S04]  /*17f0*/  IMAD R11, R16, R17, R22 ;  /* 0x00000011100b7224 */ /* 0x00cfc800078e0216 */
[----:B-1----:R-:W-:-:S06]  /*1800*/  IMAD.WIDE R10, R11, 0x4, R8 ;  /* 0x000000040b0a7825 */ /* 0x002fcc00078e0208 */
[----:B------:R4:W5:Y:S02]  /*1810*/  LDG.E R10, desc[UR12][R10.64] ;  /* 0x0000000c0a0a7981 */ /* 0x000964000c1e1900 */
.L_x_26:
[----:B------:R-:W-:Y:S05]  /*1820*/  BSYNC.RECONVERGENT B1 ;  /* 0x0000000000017941 */ /* 0x000fea0003800200 */
.L_x_25:
[----:B------:R-:W-:Y:S01]  /*1830*/  BSSY.RECONVERGENT B1, `(.L_x_27) ;  /* 0x000000b000017945 */ /* 0x000fe20003800200 */
[----:B--234-:R-:W-:Y:S02]  /*1840*/  HFMA2 R11, -RZ, RZ, 0, 0 ;  /* 0x00000000ff0b7431 */ /* 0x01cfe400000001ff */
[----:B-----5:R-:W-:Y:S01]  /*1850*/  FADD R22, R27, R10 ;  /* 0x0000000a1b167221 */ /* 0x020fe20000000000 */
[----:B------:R-:W-:Y:S06]  /*1860*/  @!P1 BRA `(.L_x_28) ;  /* 0x00000000001c9947 */ /* 0x000fec0003800000 */
[----:B------:R-:W-:-:S04]  /*1870*/  IADD3 R10, PT, PT, R5, 0x3, R20 ;  /* 0x00000003050a7810 */ /* 0x000fc80007ffe014 */
[----:B------:R-:W-:-:S04]  /*1880*/  ISETP.GE.AND P2, PT, R10, RZ, PT ;  /* 0x000000ff0a00720c */ /* 0x000fc80003f46270 */
[----:B0-----:R-:W-:-:S13]  /*1890*/  ISETP.GE.OR P2, PT, R10, R17, !P2 ;  /* 0x000000110a00720c */ /* 0x001fda0005746670 */
[----:B------:R-:W-:Y:S05]  /*18a0*/  @P2 BRA `(.L_x_28) ;  /* 0x00000000000c2947 */ /* 0x000fea0003800000 */
[----:B------:R-:W-:-:S04]  /*18b0*/  IMAD R11, R16, R17, R10 ;  /* 0x00000011100b7224 */ /* 0x000fc800078e020a */
[----:B-1----:R-:W-:-:S06]  /*18c0*/  IMAD.WIDE R10, R11, 0x4, R8 ;  /* 0x000000040b0a7825 */ /* 0x002fcc00078e0208 */
[----:B------:R2:W5:Y:S02]  /*18d0*/  LDG.E R11, desc[UR12][R10.64] ;  /* 0x0000000c0a0b7981 */ /* 0x000564000c1e1900 */
.L_x_28:
[----:B------:R-:W-:Y:S05]  /*18e0*/  BSYNC.RECONVERGENT B1 ;  /* 0x0000000000017941 */ /* 0x000fea0003800200 */
.L_x_27:
[----:B------:R-:W-:Y:S01]  /*18f0*/  IADD3 R20, PT, PT, R20, 0x4, RZ ;  /* 0x0000000414147810 */ /* 0x000fe20007ffe0ff */
[----:B-----5:R-:W-:-:S03]  /*1900*/  FADD R27, R22, R11 ;  /* 0x0000000b161b7221 */ /* 0x020fc60000000000 */
[----:B------:R-:W-:-:S13]  /*1910*/  ISETP.NE.AND P2, PT, R20, R18, PT ;  /* 0x000000121400720c */ /* 0x000fda0003f45270 */
[----:B------:R-:W-:Y:S05]  /*1920*/  @P2 BRA `(.L_x_29) ;  /* 0xfffffffc00342947 */ /* 0x000fea000383ffff */
.L_x_20:
[----:B------:R-:W-:-:S13]  /*1930*/  ISETP.NE.AND P2, PT, R12, RZ, PT ;  /* 0x000000ff0c00720c */ /* 0x000fda0003f45270 */
[----:B------:R-:W-:Y:S05]  /*1940*/  @!P2 BRA `(.L_x_30) ;  /* 0x0000000000b8a947 */ /* 0x000fea0003800000 */
[----:B------:R-:W-:Y:S01]  /*1950*/  BSSY.RECONVERGENT B1, `(.L_x_31) ;  /* 0x000000d000017945 */ /* 0x000fe20003800200 */
[----:B------:R-:W-:Y:S02]  /*1960*/  ISETP.NE.AND P4, PT, R12, 0x1, PT ;  /* 0x000000010c00780c */ /* 0x000fe40003f85270 */
[----:B-1----:R-:W-:Y:S01]  /*1970*/  MOV R8, RZ ;  /* 0x000000ff00087202 */ /* 0x002fe20000000f00 */
[----:B------:R-:W-:Y:S10]  /*1980*/  @!P1 BRA `(.L_x_32) ;  /* 0x0000000000249947 */ /* 0x000ff40003800000 */
[----:B--2---:R-:W1:Y:S01]  /*1990*/  LDC R10, c[0x0][0x380] ;  /* 0x0000e000ff0a7b82 */ /* 0x004e620000000800 */
[----:B------:R-:W-:-:S05]  /*19a0*/  IMAD.IADD R11, R5, 0x1, R18 ;  /* 0x00000001050b7824 */ /* 0x000fca00078e0212 */
[----:B------:R-:W-:-:S04]  /*19b0*/  ISETP.GE.AND P2, PT, R11, RZ, PT ;  /* 0x000000ff0b00720c */ /* 0x000fc80003f46270 */
[----:B-1----:R-:W-:-:S13]  /*19c0*/  ISETP.GE.OR P2, PT, R11, R10, !P2 ;  /* 0x0000000a0b00720c */ /* 0x002fda0005746670 */
[----:B------:R-:W-:Y:S05]  /*19d0*/  @P2 BRA `(.L_x_32) ;  /* 0x0000000000102947 */ /* 0x000fea0003800000 */
[----:B------:R-:W1:Y:S01]  /*19e0*/  LDC.64 R8, c[0x0][0x3a8] ;  /* 0x0000ea00ff087b82 */ /* 0x000e620000000a00 */
[----:B------:R-:W-:-:S04]  /*19f0*/  IMAD R11, R16, R10, R11 ;  /* 0x0000000a100b7224 */ /* 0x000fc800078e020b */
[----:B-1----:R-:W-:-:S06]  /*1a00*/  IMAD.WIDE R8, R11, 0x4, R8 ;  /* 0x000000040b087825 */ /* 0x002fcc00078e0208 */
[----:B------:R1:W5:Y:S02]  /*1a10*/  LDG.E R8, desc[UR12][R8.64] ;  /* 0x0000000c08087981 */ /* 0x000364000c1e1900 */
.L_x_32:
[----:B------:R-:W-:Y:S05]  /*1a20*/  BSYNC.RECONVERGENT B1 ;  /* 0x0000000000017941 */ /* 0x000fea0003800200 */
.L_x_31:
[----:B-----5:R-:W-:Y:S01]  /*1a30*/  FADD R27, R27, R8 ;  /* 0x000000081b1b7221 */ /* 0x020fe20000000000 */
[----:B------:R-:W-:Y:S06]  /*1a40*/  @!P4 BRA `(.L_x_30) ;  /* 0x000000000078c947 */ /* 0x000fec0003800000 */
[----:B------:R-:W-:Y:S01]  /*1a50*/  BSSY.RECONVERGENT B1, `(.L_x_33) ;  /* 0x000000d000017945 */ /* 0x000fe20003800200 */
[----:B------:R-:W-:Y:S01]  /*1a60*/  HFMA2 R8, -RZ, RZ, 0, 0 ;  /* 0x00000000ff087431 */ /* 0x000fe200000001ff */
[----:B------:R-:W-:Y:S02]  /*1a70*/  ISETP.NE.AND P4, PT, R12, 0x2, PT ;  /* 0x000000020c00780c */ /* 0x000fe40003f85270 */
[----:B------:R-:W-:Y:S11]  /*1a80*/  @!P1 BRA `(.L_x_34) ;  /* 0x0000000000249947 */ /* 0x000ff60003800000 */
[----:B--2---:R-:W2:Y:S01]  /*1a90*/  LDC R10, c[0x0][0x380] ;  /* 0x0000e000ff0a7b82 */ /* 0x004ea20000000800 */
[----:B------:R-:W-:-:S04]  /*1aa0*/  IADD3 R11, PT, PT, R14, R18, RZ ;  /* 0x000000120e0b7210 */ /* 0x000fc80007ffe0ff */
[----:B------:R-:W-:-:S04]  /*1ab0*/  ISETP.GE.AND P2, PT, R11, RZ, PT ;  /* 0x000000ff0b00720c */ /* 0x000fc80003f46270 */
[----:B--2---:R-:W-:-:S13]  /*1ac0*/  ISETP.GE.OR P2, PT, R11, R10, !P2 ;  /* 0x0000000a0b00720c */ /* 0x004fda0005746670 */
[----:B------:R-:W-:Y:S05]  /*1ad0*/  @P2 BRA `(.L_x_34) ;  /* 0x0000000000102947 */ /* 0x000fea0003800000 */
[----:B-1----:R-:W1:Y:S01]  /*1ae0*/  LDC.64 R8, c[0x0][0x3a8] ;  /* 0x0000ea00ff087b82 */ /* 0x002e620000000a00 */
[----:B------:R-:W-:-:S04]  /*1af0*/  IMAD R11, R16, R10, R11 ;  /* 0x0000000a100b7224 */ /* 0x000fc800078e020b */
[----:B-1----:R-:W-:-:S06]  /*1b00*/  IMAD.WIDE R8, R11, 0x4, R8 ;  /* 0x000000040b087825 */ /* 0x002fcc00078e0208 */
[----:B------:R3:W5:Y:S02]  /*1b10*/  LDG.E R8, desc[UR12][R8.64] ;  /* 0x0000000c08087981 */ /* 0x000764000c1e1900 */
.L_x_34:
[----:B------:R-:W-:Y:S05]  /*1b20*/  BSYNC.RECONVERGENT B1 ;  /* 0x0000000000017941 */ /* 0x000fea0003800200 */
.L_x_33:
[----:B-----5:R-:W-:Y:S01]  /*1b30*/  FADD R27, R27, R8 ;  /* 0x000000081b1b7221 */ /* 0x020fe20000000000 */
[----:B------:R-:W-:Y:S06]  /*1b40*/  @!P4 BRA `(.L_x_30) ;  /* 0x000000000038c947 */ /* 0x000fec0003800000 */
[----:B------:R-:W-:Y:S01]  /*1b50*/  BSSY.RECONVERGENT B1, `(.L_x_35) ;  /* 0x000000c000017945 */ /* 0x000fe20003800200 */
[----:B------:R-:W-:-:S03]  /*1b60*/  MOV R8, RZ ;  /* 0x000000ff00087202 */ /* 0x000fc60000000f00 */
[----:B------:R-:W-:Y:S05]  /*1b70*/  @!P1 BRA `(.L_x_36) ;  /* 0x0000000000249947 */ /* 0x000fea0003800000 */
[----:B--2---:R-:W2:Y:S01]  /*1b80*/  LDC R10, c[0x0][0x380] ;  /* 0x0000e000ff0a7b82 */ /* 0x004ea20000000800 */
[----:B------:R-:W-:-:S04]  /*1b90*/  IADD3 R11, PT, PT, R15, R18, RZ ;  /* 0x000000120f0b7210 */ /* 0x000fc80007ffe0ff */
[----:B------:R-:W-:-:S04]  /*1ba0*/  ISETP.GE.AND P1, PT, R11, RZ, PT ;  /* 0x000000ff0b00720c */ /* 0x000fc80003f26270 */
[----:B--2---:R-:W-:-:S13]  /*1bb0*/  ISETP.GE.OR P1, PT, R11, R10, !P1 ;  /* 0x0000000a0b00720c */ /* 0x004fda0004f26670 */
[----:B------:R-:W-:Y:S05]  /*1bc0*/  @P1 BRA `(.L_x_36) ;  /* 0x0000000000101947 */ /* 0x000fea0003800000 */
[----:B-1-3--:R-:W1:Y:S01]  /*1bd0*/  LDC.64 R8, c[0x0][0x3a8] ;  /* 0x0000ea00ff087b82 */ /* 0x00ae620000000a00 */
[----:B------:R-:W-:-:S04]  /*1be0*/  IMAD R11, R16, R10, R11 ;  /* 0x0000000a100b7224 */ /* 0x000fc800078e020b */
[----:B-1----:R-:W-:-:S06]  /*1bf0*/  IMAD.WIDE R8, R11, 0x4, R8 ;  /* 0x000000040b087825 */ /* 0x002fcc00078e0208 */
[----:B------:R4:W5:Y:S02]  /*1c00*/  LDG.E R8, desc[UR12][R8.64] ;  /* 0x0000000c08087981 */ /* 0x000964000c1e1900 */
.L_x_36:
[----:B------:R-:W-:Y:S05]  /*1c10*/  BSYNC.RECONVERGENT B1 ;  /* 0x0000000000017941 */ /* 0x000fea0003800200 */
.L_x_35:
[----:B-----5:R-:W-:-:S07]  /*1c20*/  FADD R27, R27, R8 ;  /* 0x000000081b1b7221 */ /* 0x020fce0000000000 */
.L_x_30:
[----:B------:R-:W-:Y:S05]  /*1c30*/  @P3 BRA `(.L_x_37) ;  /* 0xfffffff800303947 */ /* 0x000fea000383ffff */
.L_x_19:
[----:B--23--:R-:W2:Y:S01]  /*1c40*/  LDC.64 R10, c[0x0][0x3d0] ;  /* 0x0000f400ff0a7b82 */ /* 0x00cea20000000a00 */
[----:B------:R-:W-:Y:S01]  /*1c50*/  BSSY.RECONVERGENT B1, `(.L_x_38) ;  /* 0x000000f000017945 */ /* 0x000fe20003800200 */
[C---:B--2---:R-:W-:Y:S01]  /*1c60*/  IMAD R11, R10.reuse, R11, RZ ;  /* 0x0000000b0a0b7224 */ /* 0x044fe200078e02ff */
[----:B------:R-:W-:-:S04]  /*1c70*/  ISETP.GE.AND P3, PT, R10, 0x1, PT ;  /* 0x000000010a00780c */ /* 0x000fc80003f66270 */
[----:B------:R-:W-:-:S04]  /*1c80*/  I2FP.F32.S32 R12, R11 ;  /* 0x0000000b000c7245 */ /* 0x000fc80000201400 */
[----:B------:R-:W1:Y:S08]  /*1c90*/  MUFU.RCP R5, R12 ;  /* 0x0000000c00057308 */ /* 0x000e700000001000 */
[----:B------:R-:W2:Y:S01]  /*1ca0*/  FCHK P1, R27, R12 ;  /* 0x0000000c1b007302 */ /* 0x000ea20000020000 */
[----:B-1----:R-:W-:-:S04]  /*1cb0*/  FFMA R8, -R12, R5, 1 ;  /* 0x3f8000000c087423 */ /* 0x002fc80000000105 */
[----:B------:R-:W-:-:S04]  /*1cc0*/  FFMA R5, R5, R8, R5 ;  /* 0x0000000805057223 */ /* 0x000fc80000000005 */
[----:B------:R-:W-:-:S04]  /*1cd0*/  FFMA R8, R5, R27, RZ ;  /* 0x0000001b05087223 */ /* 0x000fc800000000ff */
[----:B----4-:R-:W-:-:S04]  /*1ce0*/  FFMA R9, -R12, R8, R27 ;  /* 0x000000080c097223 */ /* 0x010fc8000000011b */
[----:B------:R-:W-:Y:S01]  /*1cf0*/  FFMA R5, R5, R9, R8 ;  /* 0x0000000905057223 */ /* 0x000fe20000000008 */
[----:B--2---:R-:W-:Y:S06]  /*1d00*/  @!P1 BRA `(.L_x_39) ;  /* 0x00000000000c9947 */ /* 0x004fec0003800000 */
[----:B------:R-:W-:Y:S02]  /*1d10*/  MOV R8, R12 ;  /* 0x0000000c00087202 */ /* 0x000fe40000000f00 */
[----:B------:R-:W-:-:S07]  /*1d20*/  MOV R10, 0x1d40 ;  /* 0x00001d40000a7802 */ /* 0x000fce0000000f00 */
[----:B0-----:R-:W-:Y:S05]  /*1d30*/  CALL.REL.NOINC `($__internal_1_$__cuda_sm3x_div_rn_noftz_f32_slowpath) ;  /* 0x0000001800707944 */ /* 0x001fea0003c00000 */
.L_x_39:
[----:B------:R-:W-:Y:S05]  /*1d40*/  BSYNC.RECONVERGENT B1 ;  /* 0x0000000000017941 */ /* 0x000fea0003800200 */
.L_x_38:
[----:B------:R1:W-:Y:S01]  /*1d50*/  STS [R4+0x8], R5 ;  /* 0x0000080504007388 */ /* 0x0003e20000000800 */
[----:B------:R-:W-:Y:S01]  /*1d60*/  HFMA2 R8, -RZ, RZ, 0, 0 ;  /* 0x00000000ff087431 */ /* 0x000fe200000001ff */
[----:B------:R-:W-:Y:S06]  /*1d70*/  @!P3 BRA `(.L_x_40) ;  /* 0x000000080048b947 */ /* 0x000fec0003800000 */
[----:B------:R-:W2:Y:S02]  /*1d80*/  LDC R10, c[0x0][0x3d4] ;  /* 0x0000f500ff0a7b82 */ /* 0x000ea40000000800 */
[----:B--2---:R-:W-:-:S13]  /*1d90*/  ISETP.GE.AND P1, PT, R10, 0x1, PT ;  /* 0x000000010a00780c */ /* 0x004fda0003f26270 */
[----:B------:R-:W-:Y:S05]  /*1da0*/  @!P1 BRA `(.L_x_40) ;  /* 0x00000008003c9947 */ /* 0x000fea0003800000 */
[----:B0-----:R-:W-:Y:S01]  /*1db0*/  IADD3 R9, PT, PT, R0, -UR5, R7 ;  /* 0x8000000500097c10 */ /* 0x001fe2000fffe007 */
[----:B------:R-:W-:Y:S01]  /*1dc0*/  IMAD.MOV.U32 R8, RZ, RZ, RZ ;  /* 0x000000ffff087224 */ /* 0x000fe200078e00ff */
[----:B------:R-:W-:Y:S02]  /*1dd0*/  LOP3.LUT R10, R10, 0x3, RZ, 0xc0, !PT ;  /* 0x000000030a0a7812 */ /* 0x000fe400078ec0ff */
[----:B------:R-:W-:Y:S02]  /*1de0*/  MOV R11, RZ ;  /* 0x000000ff000b7202 */ /* 0x000fe40000000f00 */
[C---:B------:R-:W-:Y:S02]  /*1df0*/  IADD3 R12, PT, PT, R9.reuse, 0x1, RZ ;  /* 0x00000001090c7810 */ /* 0x040fe40007ffe0ff */
[----:B------:R-:W-:-:S07]  /*1e00*/  IADD3 R13, PT, PT, R9, 0x2, RZ ;  /* 0x00000002090d7810 */ /* 0x000fce0007ffe0ff */
.L_x_72:
[----:B0-----:R-:W0:Y:S01]  /*1e10*/  LDC.64 R16, c[0x0][0x3d0] ;  /* 0x0000f400ff107b82 */ /* 0x001e220000000a00 */
[----:B--2---:R-:W2:Y:S01]  /*1e20*/  LDCU UR4, c[0x0][0x384] ;  /* 0x00007080ff0477ac */ /* 0x004ea20008000800 */
[----:B------:R-:W-:Y:S01]  /*1e30*/  IADD3 R18, PT, PT, R2, -UR6, R6 ;  /* 0x8000000602127c10 */ /* 0x000fe2000fffe006 */
[----:B------:R-:W-:-:S03]  /*1e40*/  IMAD.MOV.U32 R20, RZ, RZ, RZ ;  /* 0x000000ffff147224 */ /* 0x000fc600078e00ff */
[----:B------:R-:W-:Y:S02]  /*1e50*/  IADD3 R18, PT, PT, R18, R11, RZ ;  /* 0x0000000b12127210 */ /* 0x000fe40007ffe0ff */
[----:B------:R-:W-:Y:S02]  /*1e60*/  IADD3 R11, PT, PT, R11, 0x1, RZ ;  /* 0x000000010b0b7810 */ /* 0x000fe40007ffe0ff */
[----:B------:R-:W-:-:S04]  /*1e70*/  ISETP.GT.AND P1, PT, R18, -0x1, PT ;  /* 0xffffffff1200780c */ /* 0x000fc80003f24270 */
[----:B--2---:R-:W-:Y:S02]  /*1e80*/  ISETP.LT.AND P1, PT, R18, UR4, P1 ;  /* 0x0000000412007c0c */ /* 0x004fe40008f21270 */
[----:B0-----:R-:W-:Y:S02]  /*1e90*/  IADD3 R14, PT, PT, R17, -0x1, RZ ;  /* 0xffffffff110e7810 */ /* 0x001fe40007ffe0ff */
[----:B------:R-:W-:Y:S02]  /*1ea0*/  ISETP.NE.AND P2, PT, R11, R16, PT ;  /* 0x000000100b00720c */ /* 0x000fe40003f45270 */
[----:B------:R-:W-:-:S13]  /*1eb0*/  ISETP.GE.U32.AND P3, PT, R14, 0x3, PT ;  /* 0x000000030e00780c */ /* 0x000fda0003f66070 */
[----:B------:R-:W-:Y:S05]  /*1ec0*/  @!P3 BRA `(.L_x_41) ;  /* 0x00000004000cb947 */ /* 0x000fea0003800000 */
[----:B------:R-:W0:Y:S01]  /*1ed0*/  LDC R19, c[0x0][0x380] ;  /* 0x0000e000ff137b82 */ /* 0x000e220000000800 */
[----:B------:R-:W-:Y:S01]  /*1ee0*/  HFMA2 R22, -RZ, RZ, 0, 0 ;  /* 0x00000000ff167431 */ /* 0x000fe200000001ff */
[----:B------:R-:W-:-:S06]  /*1ef0*/  LOP3.LUT R20, R17, 0x7ffffffc, RZ, 0xc0, !PT ;  /* 0x7ffffffc11147812 */ /* 0x000fcc00078ec0ff */
[----:B------:R-:W2:Y:S02]  /*1f00*/  LDC.64 R14, c[0x0][0x3a8] ;  /* 0x0000ea00ff0e7b82 */ /* 0x000ea40000000a00 */
.L_x_58:
[----:B------:R-:W-:Y:S04]  /*1f10*/  BSSY.RECONVERGENT B1, `(.L_x_42) ;  /* 0x000000d000017945 */ /* 0x000fe80003800200 */
[----:B------:R-:W-:Y:S05]  /*1f20*/  @!P1 BRA `(.L_x_43) ;  /* 0x0000000000109947 */ /* 0x000fea0003800000 */
[----:B------:R-:W-:-:S04]  /*1f30*/  IADD3 R16, PT, PT, R9, R22, RZ ;  /* 0x0000001609107210 */ /* 0x000fc80007ffe0ff */
[C---:B------:R-:W-:Y:S02]  /*1f40*/  ISETP.GT.AND P3, PT, R16.reuse, -0x1, PT ;  /* 0xffffffff1000780c */ /* 0x040fe40003f64270 */
[----:B0-----:R-:W-:-:S13]  /*1f50*/  ISETP.LT.AND P4, PT, R16, R19, PT ;  /* 0x000000131000720c */ /* 0x001fda0003f81270 */
[----:B------:R-:W-:Y:S05]  /*1f60*/  @P3 BRA P4, `(.L_x_44) ;  /* 0x0000000000083947 */ /* 0x000fea0002000000 */
.L_x_43:
[----:B------:R-:W-:Y:S01]  /*1f70*/  FMUL R21, R5, R5 ;  /* 0x0000000505157220 */ /* 0x000fe20000400000 */
[----:B------:R-:W-:Y:S06]  /*1f80*/  BRA `(.L_x_45) ;  /* 0x0000000000147947 */ /* 0x000fec0003800000 */
.L_x_44:
[----:B------:R-:W-:-:S04]  /*1f90*/  IMAD R17, R18, R19, R16 ;  /* 0x0000001312117224 */ /* 0x000fc800078e0210 */
[----:B--2---:R-:W-:-:S06]  /*1fa0*/  IMAD.WIDE R16, R17, 0x4, R14 ;  /* 0x0000000411107825 */ /* 0x004fcc00078e020e */
[----:B------:R-:W2:Y:S02]  /*1fb0*/  LDG.E R16, desc[UR12][R16.64] ;  /* 0x0000000c10107981 */ /* 0x000ea4000c1e1900 */
[----:B--2---:R-:W-:-:S04]  /*1fc0*/  FADD R21, R16, -R5 ;  /* 0x8000000510157221 */ /* 0x004fc80000000000 */
[----:B------:R-:W-:-:S07]  /*1fd0*/  FMUL R21, R21, R21 ;  /* 0x0000001515157220 */ /* 0x000fce0000400000 */
.L_x_45:
[----:B------:R-:W-:Y:S05]  /*1fe0*/  BSYNC.RECONVERGENT B1 ;  /* 0x0000000000017941 */ /* 0x000fea0003800200 */
.L_x_42:
[----:B------:R-:W-:Y:S01]  /*1ff0*/  BSSY.RECONVERGENT B1, `(.L_x_46) ;  /* 0x000000e000017945 */ /* 0x000fe20003800200 */
[----:B------:R-:W-:-:S03]  /*2000*/  FADD R21, R21, R8 ;  /* 0x0000000815157221 */ /* 0x000fc60000000000 */
[----:B------:R-:W-:Y:S05]  /*2010*/  @!P1 BRA `(.L_x_47) ;  /* 0x0000000000109947 */ /* 0x000fea0003800000 */
[----:B------:R-:W-:-:S04]  /*2020*/  IADD3 R8, PT, PT, R12, R22, RZ ;  /* 0x000000160c087210 */ /* 0x000fc80007ffe0ff */
[C---:B------:R-:W-:Y:S02]  /*2030*/  ISETP.GT.AND P3, PT, R8.reuse, -0x1, PT ;  /* 0xffffffff0800780c */ /* 0x040fe40003f64270 */
[----:B0-----:R-:W-:-:S13]  /*2040*/  ISETP.LT.AND P4, PT, R8, R19, PT ;  /* 0x000000130800720c */ /* 0x001fda0003f81270 */
[----:B------:R-:W-:Y:S05]  /*2050*/  @P3 BRA P4, `(.L_x_48) ;  /* 0x0000000000083947 */ /* 0x000fea0002000000 */
.L_x_47:
[----:B------:R-:W-:Y:S01]  /*2060*/  FMUL R8, R5, R5 ;  /* 0x0000000505087220 */ /* 0x000fe20000400000 */
[----:B------:R-:W-:Y:S06]  /*2070*/  BRA `(.L_x_49) ;  /* 0x0000000000147947 */ /* 0x000fec0003800000 */
.L_x_48:
[----:B------:R-:W-:-:S04]  /*2080*/  IMAD R17, R18, R19, R8 ;  /* 0x0000001312117224 */ /* 0x000fc800078e0208 */
[----:B--2---:R-:W-:-:S06]  /*2090*/  IMAD.WIDE R16, R17, 0x4, R14 ;  /* 0x0000000411107825 */ /* 0x004fcc00078e020e */
[----:B------:R-:W2:Y:S02]  /*20a0*/  LDG.E R16, desc[UR12][R16.64] ;  /* 0x0000000c10107981 */ /* 0x000ea4000c1e1900 */
[----:B--2---:R-:W-:-:S04]  /*20b0*/  FADD R8, R16, -R5 ;  /* 0x8000000510087221 */ /* 0x004fc80000000000 */
[----:B------:R-:W-:-:S07]  /*20c0*/  FMUL R8, R8, R8 ;  /* 0x0000000808087220 */ /* 0x000fce0000400000 */
.L_x_49:
[----:B------:R-:W-:Y:S05]  /*20d0*/  BSYNC.RECONVERGENT B1 ;  /* 0x0000000000017941 */ /* 0x000fea0003800200 */
.L_x_46:
[----:B------:R-:W-:Y:S01]  /*20e0*/  BSSY.RECONVERGENT B1, `(.L_x_50) ;  /* 0x000000e000017945 */ /* 0x000fe20003800200 */
[----:B------:R-:W-:-:S03]  /*20f0*/  FADD R21, R21, R8 ;  /* 0x0000000815157221 */ /* 0x000fc60000000000 */
[----:B------:R-:W-:Y:S05]  /*2100*/  @!P1 BRA `(.L_x_51) ;  /* 0x0000000000109947 */ /* 0x000fea0003800000 */
[----:B------:R-:W-:-:S04]  /*2110*/  IADD3 R8, PT, PT, R13, R22, RZ ;  /* 0x000000160d087210 */ /* 0x000fc80007ffe0ff */
[C---:B------:R-:W-:Y:S02]  /*2120*/  ISETP.GT.AND P3, PT, R8.reuse, -0x1, PT ;  /* 0xffffffff0800780c */ /* 0x040fe40003f64270 */
[----:B0-----:R-:W-:-:S13]  /*2130*/  ISETP.LT.AND P4, PT, R8, R19, PT ;  /* 0x000000130800720c */ /* 0x001fda0003f81270 */
[----:B------:R-:W-:Y:S05]  /*2140*/  @P3 BRA P4, `(.L_x_52) ;  /* 0x0000000000083947 */ /* 0x000fea0002000000 */
.L_x_51:
[----:B------:R-:W-:Y:S01]  /*2150*/  FMUL R8, R5, R5 ;  /* 0x0000000505087220 */ /* 0x000fe20000400000 */
[----:B------:R-:W-:Y:S06]  /*2160*/  BRA `(.L_x_53) ;  /* 0x0000000000147947 */ /* 0x000fec0003800000 */
.L_x_52:
[----:B------:R-:W-:-:S04]  /*2170*/  IMAD R17, R18, R19, R8 ;  /* 0x0000001312117224 */ /* 0x000fc800078e0208 */
[----:B--2---:R-:W-:-:S06]  /*2180*/  IMAD.WIDE R16, R17, 0x4, R14 ;  /* 0x0000000411107825 */ /* 0x004fcc00078e020e */
[----:B------:R-:W2:Y:S02]  /*2190*/  LDG.E R16, desc[UR12][R16.64] ;  /* 0x0000000c10107981 */ /* 0x000ea4000c1e1900 */
[----:B--2---:R-:W-:-:S04]  /*21a0*/  FADD R8, R16, -R5 ;  /* 0x8000000510087221 */ /* 0x004fc80000000000 */
[----:B------:R-:W-:-:S07]  /*21b0*/  FMUL R8, R8, R8 ;  /* 0x0000000808087220 */ /* 0x000fce0000400000 */
.L_x_53:
[----:B------:R-:W-:Y:S05]  /*21c0*/  BSYNC.RECONVERGENT B1 ;  /* 0x0000000000017941 */ /* 0x000fea0003800200 */
.L_x_50:
[----:B------:R-:W-:Y:S01]  /*21d0*/  BSSY.RECONVERGENT B1, `(.L_x_54) ;  /* 0x000000e000017945 */ /* 0x000fe20003800200 */
[----:B------:R-:W-:-:S03]  /*21e0*/  FADD R21, R21, R8 ;  /* 0x0000000815157221 */ /* 0x000fc60000000000 */
[----:B------:R-:W-:Y:S05]  /*21f0*/  @!P1 BRA `(.L_x_55) ;  /* 0x0000000000109947 */ /* 0x000fea0003800000 */
[----:B------:R-:W-:-:S04]  /*2200*/  IADD3 R8, PT, PT, R9, 0x3, R22 ;  /* 0x0000000309087810 */ /* 0x000fc80007ffe016 */
[C---:B------:R-:W-:Y:S02]  /*2210*/  ISETP.GT.AND P3, PT, R8.reuse, -0x1, PT ;  /* 0xffffffff0800780c */ /* 0x040fe40003f64270 */
[----:B0-----:R-:W-:-:S13]  /*2220*/  ISETP.LT.AND P4, PT, R8, R19, PT ;  /* 0x000000130800720c */ /* 0x001fda0003f81270 */
[----:B------:R-:W-:Y:S05]  /*2230*/  @P3 BRA P4, `(.L_x_56) ;  /* 0x0000000000083947 */ /* 0x000fea0002000000 */
.L_x_55:
[----:B------:R-:W-:Y:S01]  /*2240*/  FMUL R8, R5, R5 ;  /* 0x0000000505087220 */ /* 0x000fe20000400000 */
[----:B------:R-:W-:Y:S06]  /*2250*/  BRA `(.L_x_57) ;  /* 0x0000000000147947 */ /* 0x000fec0003800000 */
.L_x_56:
[----:B------:R-:W-:-:S04]  /*2260*/  IMAD R17, R18, R19, R8 ;  /* 0x0000001312117224 */ /* 0x000fc800078e0208 */
[----:B--2---:R-:W-:-:S06]  /*2270*/  IMAD.WIDE R16, R17, 0x4, R14 ;  /* 0x0000000411107825 */ /* 0x004fcc00078e020e */
[----:B------:R-:W2:Y:S02]  /*2280*/  LDG.E R16, desc[UR12][R16.64] ;  /* 0x0000000c10107981 */ /* 0x000ea4000c1e1900 */
[----:B--2---:R-:W-:-:S04]  /*2290*/  FADD R8, R16, -R5 ;  /* 0x8000000510087221 */ /* 0x004fc80000000000 */
[----:B------:R-:W-:-:S07]  /*22a0*/  FMUL R8, R8, R8 ;  /* 0x0000000808087220 */ /* 0x000fce0000400000 */
.L_x_57:
[----:B------:R-:W-:Y:S05]  /*22b0*/  BSYNC.RECONVERGENT B1 ;  /* 0x0000000000017941 */ /* 0x000fea0003800200 */
.L_x_54:
[----:B------:R-:W-:Y:S01]  /*22c0*/  IADD3 R22, PT, PT, R22, 0x4, RZ ;  /* 0x0000000416167810 */ /* 0x000fe20007ffe0ff */
[----:B------:R-:W-:-:S03]  /*22d0*/  FADD R8, R21, R8 ;  /* 0x0000000815087221 */ /* 0x000fc60000000000 */
[----:B------:R-:W-:-:S13]  /*22e0*/  ISETP.NE.AND P3, PT, R22, R20, PT ;  /* 0x000000141600720c */ /* 0x000fda0003f65270 */
[----:B------:R-:W-:Y:S05]  /*22f0*/  @P3 BRA `(.L_x_58) ;  /* 0xfffffffc00043947 */ /* 0x000fea000383ffff */
.L_x_41:
[----:B------:R-:W-:-:S13]  /*2300*/  ISETP.NE.AND P3, PT, R10, RZ, PT ;  /* 0x000000ff0a00720c */ /* 0x000fda0003f65270 */
[----:B------:R-:W-:Y:S05]  /*2310*/  @!P3 BRA `(.L_x_59) ;  /* 0x0000000000dcb947 */ /* 0x000fea0003800000 */
[----:B------:R-:W-:Y:S04]  /*2320*/  BSSY.RECONVERGENT B1, `(.L_x_60) ;  /* 0x000000f000017945 */ /* 0x000fe80003800200 */
[----:B------:R-:W-:Y:S05]  /*2330*/  @!P1 BRA `(.L_x_61) ;  /* 0x0000000000149947 */ /* 0x000fea0003800000 */
[----:B------:R-:W3:Y:S01]  /*2340*/  LDC R16, c[0x0][0x380] ;  /* 0x0000e000ff107b82 */ /* 0x000ee20000000800 */
[----:B------:R-:W-:-:S04]  /*2350*/  IADD3 R17, PT, PT, R9, R20, RZ ;  /* 0x0000001409117210 */ /* 0x000fc80007ffe0ff */
[C---:B------:R-:W-:Y:S02]  /*2360*/  ISETP.GT.AND P3, PT, R17.reuse, -0x1, PT ;  /* 0xffffffff1100780c */ /* 0x040fe40003f64270 */
[----:B---3--:R-:W-:-:S13]  /*2370*/  ISETP.LT.AND P4, PT, R17, R16, PT ;  /* 0x000000101100720c */ /* 0x008fda0003f81270 */
[----:B------:R-:W-:Y:S05]  /*2380*/  @P3 BRA P4, `(.L_x_62) ;  /* 0x0000000000083947 */ /* 0x000fea0002000000 */
.L_x_61:
[----:B------:R-:W-:Y:S01]  /*2390*/  FMUL R17, R5, R5 ;  /* 0x0000000505117220 */ /* 0x000fe20000400000 */
[----:B------:R-:W-:Y:S06]  /*23a0*/  BRA `(.L_x_63) ;  /* 0x0000000000187947 */ /* 0x000fec0003800000 */
.L_x_62:
[----:B--2---:R-:W2:Y:S01]  /*23b0*/  LDC.64 R14, c[0x0][0x3a8] ;  /* 0x0000ea00ff0e7b82 */ /* 0x004ea20000000a00 */
[----:B------:R-:W-:-:S04]  /*23c0*/  IMAD R17, R18, R16, R17 ;  /* 0x0000001012117224 */ /* 0x000fc800078e0211 */
[----:B--2---:R-:W-:-:S06]  /*23d0*/  IMAD.WIDE R14, R17, 0x4, R14 ;  /* 0x00000004110e7825 */ /* 0x004fcc00078e020e */
[----:B------:R-:W2:Y:S02]  /*23e0*/  LDG.E R14, desc[UR12][R14.64] ;  /* 0x0000000c0e0e7981 */ /* 0x000ea4000c1e1900 */
[----:B--2---:R-:W-:-:S04]  /*23f0*/  FADD R17, R14, -R5 ;  /* 0x800000050e117221 */ /* 0x004fc80000000000 */
[----:B------:R-:W-:-:S07]  /*2400*/  FMUL R17, R17, R17 ;  /* 0x0000001111117220 */ /* 0x000fce0000400000 */
.L_x_63:
[----:B------:R-:W-:Y:S05]  /*2410*/  BSYNC.RECONVERGENT B1 ;  /* 0x0000000000017941 */ /* 0x000fea0003800200 */
.L_x_60:
[----:B------:R-:W-:Y:S01]  /*2420*/  ISETP.NE.AND P3, PT, R10, 0x1, PT ;  /* 0x000000010a00780c */ /* 0x000fe20003f65270 */
[----:B------:R-:W-:-:S12]  /*2430*/  FADD R8, R8, R17 ;  /* 0x0000001108087221 */ /* 0x000fd80000000000 */
[----:B------:R-:W-:Y:S05]  /*2440*/  @!P3 BRA `(.L_x_59) ;  /* 0x000000000090b947 */ /* 0x000fea0003800000 */
[----:B------:R-:W-:Y:S04]  /*2450*/  BSSY.RECONVERGENT B1, `(.L_x_64) ;  /* 0x000000f000017945 */ /* 0x000fe80003800200 */
[----:B------:R-:W-:Y:S05]  /*2460*/  @!P1 BRA `(.L_x_65) ;  /* 0x0000000000149947 */ /* 0x000fea0003800000 */
[----:B------:R-:W3:Y:S01]  /*2470*/  LDC R16, c[0x0][0x380] ;  /* 0x0000e000ff107b82 */ /* 0x000ee20000000800 */
[----:B------:R-:W-:-:S05]  /*2480*/  IMAD.IADD R17, R12, 0x1, R20 ;  /* 0x000000010c117824 */ /* 0x000fca00078e0214 */
[C---:B------:R-:W-:Y:S02]  /*2490*/  ISETP.GT.AND P3, PT, R17.reuse, -0x1, PT ;  /* 0xffffffff1100780c */ /* 0x040fe40003f64270 */
[----:B---3--:R-:W-:-:S13]  /*24a0*/  ISETP.LT.AND P4, PT, R17, R16, PT ;  /* 0x000000101100720c */ /* 0x008fda0003f81270 */
[----:B------:R-:W-:Y:S05]  /*24b0*/  @P3 BRA P4, `(.L_x_66) ;  /* 0x0000000000083947 */ /* 0x000fea0002000000 */
.L_x_65:
[----:B------:R-:W-:Y:S01]  /*24c0*/  FMUL R17, R5, R5 ;  /* 0x0000000505117220 */ /* 0x000fe20000400000 */
[----:B------:R-:W-:Y:S06]  /*24d0*/  BRA `(.L_x_67) ;  /* 0x0000000000187947 */ /* 0x000fec0003800000 */
.L_x_66:
[----:B--2---:R-:W2:Y:S01]  /*24e0*/  LDC.64 R14, c[0x0][0x3a8] ;  /* 0x0000ea00ff0e7b82 */ /* 0x004ea20000000a00 */
[----:B------:R-:W-:-:S04]  /*24f0*/  IMAD R17, R18, R16, R17 ;  /* 0x0000001012117224 */ /* 0x000fc800078e0211 */
[----:B--2---:R-:W-:-:S06]  /*2500*/  IMAD.WIDE R14, R17, 0x4, R14 ;  /* 0x00000004110e7825 */ /* 0x004fcc00078e020e */
[----:B------:R-:W2:Y:S02]  /*2510*/  LDG.E R14, desc[UR12][R14.64] ;  /* 0x0000000c0e0e7981 */ /* 0x000ea4000c1e1900 */
[----:B--2---:R-:W-:-:S04]  /*2520*/  FADD R17, R14, -R5 ;  /* 0x800000050e117221 */ /* 0x004fc80000000000 */
[----:B------:R-:W-:-:S07]  /*2530*/  FMUL R17, R17, R17 ;  /* 0x0000001111117220 */ /* 0x000fce0000400000 */
.L_x_67:
[----:B------:R-:W-:Y:S05]  /*2540*/  BSYNC.RECONVERGENT B1 ;  /* 0x0000000000017941 */ /* 0x000fea0003800200 */
.L_x_64:
[----:B------:R-:W-:Y:S01]  /*2550*/  ISETP.NE.AND P3, PT, R10, 0x2, PT ;  /* 0x000000020a00780c */ /* 0x000fe20003f65270 */
[----:B------:R-:W-:-:S12]  /*2560*/  FADD R8, R8, R17 ;  /* 0x0000001108087221 */ /* 0x000fd80000000000 */
        /* <DEDUP_REMOVED lines=8> */
.L_x_69:
[----:B------:R-:W-:Y:S01]  /*25f0*/  FMUL R17, R5, R5 ;  /* 0x0000000505117220 */ /* 0x000fe20000400000 */
[----:B------:R-:W-:Y:S06]  /*2600*/  BRA `(.L_x_71) ;  /* 0x0000000000187947 */ /* 0x000fec0003800000 */
.L_x_70:
[----:B--2---:R-:W2:Y:S01]  /*2610*/  LDC.64 R14, c[0x0][0x3a8] ;  /* 0x0000ea00ff0e7b82 */ /* 0x004ea20000000a00 */
[----:B------:R-:W-:-:S04]  /*2620*/  IMAD R17, R18, R16, R17 ;  /* 0x0000001012117224 */ /* 0x000fc800078e0211 */
[----:B--2---:R-:W-:-:S06]  /*2630*/  IMAD.WIDE R14, R17, 0x4, R14 ;  /* 0x00000004110e7825 */ /* 0x004fcc00078e020e */
[----:B------:R-:W2:Y:S02]  /*2640*/  LDG.E R14, desc[UR12][R14.64] ;  /* 0x0000000c0e0e7981 */ /* 0x000ea4000c1e1900 */
[----:B--2---:R-:W-:-:S04]  /*2650*/  FADD R17, R14, -R5 ;  /* 0x800000050e117221 */ /* 0x004fc80000000000 */
[----:B------:R-:W-:-:S07]  /*2660*/  FMUL R17, R17, R17 ;  /* 0x0000001111117220 */ /* 0x000fce0000400000 */
.L_x_71:
[----:B------:R-:W-:Y:S05]  /*2670*/  BSYNC.RECONVERGENT B1 ;  /* 0x0000000000017941 */ /* 0x000fea0003800200 */
.L_x_68:
[----:B------:R-:W-:-:S07]  /*2680*/  FADD R8, R8, R17 ;  /* 0x0000001108087221 */ /* 0x000fce0000000000 */
.L_x_59:
[----:B------:R-:W-:Y:S05]  /*2690*/  @P2 BRA `(.L_x_72) ;  /* 0xfffffff400dc2947 */ /* 0x000fea000383ffff */
.L_x_40:
[----:B------:R-:W3:Y:S01]  /*26a0*/  S2UR UR8, SR_CgaCtaId ;  /* 0x00000000000879c3 */ /* 0x000ee20000008800 */
[----:B------:R-:W4:Y:S01]  /*26b0*/  LDCU.64 UR10, c[0x0][0x3c8] ;  /* 0x00007900ff0a77ac */ /* 0x000f220008000a00 */
[----:B------:R-:W-:Y:S01]  /*26c0*/  UMOV UR7, 0x400 ;  /* 0x0000040000077882 */ /* 0x000fe20000000000 */
[----:B----4-:R-:W-:Y:S02]  /*26d0*/  UIMAD UR4, UR10, UR11, URZ ;  /* 0x0000000b0a0472a4 */ /* 0x010fe4000f8e02ff */
[----:B-1----:R-:W-:Y:S01]  /*26e0*/  IMAD R5, R6, UR10, R7 ;  /* 0x0000000a06057c24 */ /* 0x002fe2000f8e0207 */
[----:B---3--:R-:W-:-:S04]  /*26f0*/  ULEA UR7, UR8, UR7, 0x18 ;  /* 0x0000000708077291 */ /* 0x008fc8000f8ec0ff */
[----:B------:R-:W-:-:S06]  /*2700*/  ULEA UR4, UR4, UR7, 0x2 ;  /* 0x0000000704047291 */ /* 0x000fcc000f8e10ff */
[----:B------:R-:W-:-:S05]  /*2710*/  LEA R5, R5, UR4, 0x2 ;  /* 0x0000000405057c11 */ /* 0x000fca000f8e10ff */
[----:B------:R4:W-:Y:S02]  /*2720*/  STS [R5+0x8], R8 ;  /* 0x0000080805007388 */ /* 0x0009e40000000800 */
.L_x_18:
[----:B------:R-:W-:Y:S05]  /*2730*/  BSYNC.RECONVERGENT B0 ;  /* 0x0000000000007941 */ /* 0x000fea0003800200 */
.L_x_17:
[----:B------:R-:W-:Y:S06]  /*2740*/  BAR.SYNC.DEFER_BLOCKING 0x0 ;  /* 0x0000000000007b1d */ /* 0x000fec0000010000 */
[----:B------:R-:W-:Y:S05]  /*2750*/  @!P0 EXIT ;  /* 0x000000000000894d */ /* 0x000fea0003800000 */
[----:B------:R-:W5:Y:S01]  /*2760*/  LDCU UR4, c[0x0][0x3d0] ;  /* 0x00007a00ff0477ac */ /* 0x000f620008000800 */
[----:B------:R-:W-:Y:S01]  /*2770*/  MOV R27, RZ ;  /* 0x000000ff001b7202 */ /* 0x000fe20000000f00 */
[----:B-----5:R-:W-:-:S09]  /*2780*/  UISETP.GE.AND UP0, UPT, UR4, 0x1, UPT ;  /* 0x000000010400788c */ /* 0x020fd2000bf06270 */
[----:B------:R-:W-:Y:S05]  /*2790*/  BRA.U !UP0, `(.L_x_73) ;  /* 0x0000000908dc7547 */ /* 0x000fea000b800000 */
[----:B------:R-:W5:Y:S02]  /*27a0*/  LDCU UR4, c[0x0][0x3d4] ;  /* 0x00007a80ff0477ac */ /* 0x000f640008000800 */
[----:B-----5:R-:W-:-:S09]  /*27b0*/  UISETP.GE.AND UP0, UPT, UR4, 0x1, UPT ;  /* 0x000000010400788c */ /* 0x020fd2000bf06270 */
[----:B------:R-:W-:Y:S05]  /*27c0*/  BRA.U !UP0, `(.L_x_73) ;  /* 0x0000000908d07547 */ /* 0x000fea000b800000 */
[--C-:B0---4-:R-:W-:Y:S01]  /*27d0*/  IADD3 R8, PT, PT, R0, -UR5, R7.reuse ;  /* 0x8000000500087c10 */ /* 0x111fe2000fffe007 */
[----:B------:R-:W-:Y:S01]  /*27e0*/  HFMA2 R27, -RZ, RZ, 0, 0 ;  /* 0x00000000ff1b7431 */ /* 0x000fe200000001ff */
[----:B------:R-:W-:Y:S01]  /*27f0*/  ULOP3.LUT UR7, UR4, 0x7ffffffc, URZ, 0xc0, !UPT ;  /* 0x7ffffffc04077892 */ /* 0x000fe2000f8ec0ff */
[----:B-1----:R-:W-:Y:S01]  /*2800*/  IADD3 R6, PT, PT, R2, -UR6, R6 ;  /* 0x8000000602067c10 */ /* 0x002fe2000fffe006 */
[----:B------:R-:W-:Y:S01]  /*2810*/  ULOP3.LUT UR8, UR4, 0x3, URZ, 0xc0, !UPT ;  /* 0x0000000304087892 */ /* 0x000fe2000f8ec0ff */
[----:B------:R-:W-:Y:S01]  /*2820*/  IADD3 R7, PT, PT, R0, -UR5, R7 ;  /* 0x8000000500077c10 */ /* 0x000fe2000fffe007 */
[----:B------:R-:W-:Y:S01]  /*2830*/  UIADD3 UR7, UPT, UPT, -UR7, URZ, URZ ;  /* 0x000000ff07077290 */ /* 0x000fe2000fffe1ff */
[----:B------:R-:W-:Y:S01]  /*2840*/  IADD3 R8, PT, PT, R8, 0x1, RZ ;  /* 0x0000000108087810 */ /* 0x000fe20007ffe0ff */
[----:B------:R-:W-:-:S10]  /*2850*/  UMOV UR4, URZ ;  /* 0x000000ff00047c82 */ /* 0x000fd40008000000 */
.L_x_93:
[----:B0-----:R-:W0:Y:S01]  /*2860*/  LDCU.64 UR14, c[0x0][0x3d0] ;  /* 0x00007a00ff0e77ac */ /* 0x001e220008000a00 */
[----:B------:R-:W-:Y:S01]  /*2870*/  IADD3 R9, PT, PT, R6, UR4, RZ ;  /* 0x0000000406097c10 */ /* 0x000fe2000fffe0ff */
[----:B------:R-:W-:Y:S01]  /*2880*/  IMAD.MOV.U32 R16, RZ, RZ, RZ ;  /* 0x000000ffff107224 */ /* 0x000fe200078e00ff */
[----:B------:R-:W-:Y:S01]  /*2890*/  IADD3 R5, PT, PT, R2, UR4, RZ ;  /* 0x0000000402057c10 */ /* 0x000fe2000fffe0ff */
[----:B------:R-:W1:Y:S01]  /*28a0*/  LDCU.64 UR10, c[0x0][0x380] ;  /* 0x00007000ff0a77ac */ /* 0x000e620008000a00 */
[----:B------:R-:W-:Y:S01]  /*28b0*/  ISETP.GT.AND P0, PT, R9, -0x1, PT ;  /* 0xffffffff0900780c */ /* 0x000fe20003f04270 */
[----:B------:R-:W-:Y:S02]  /*28c0*/  UIADD3 UR4, UPT, UPT, UR4, 0x1, URZ ;  /* 0x0000000104047890 */ /* 0x000fe4000fffe0ff */
[----:B0-----:R-:W-:Y:S02]  /*28d0*/  UIADD3 UR5, UPT, UPT, UR15, -0x1, URZ ;  /* 0xffffffff0f057890 */ /* 0x001fe4000fffe0ff */
[----:B------:R-:W-:-:S02]  /*28e0*/  UISETP.NE.AND UP0, UPT, UR4, UR14, UPT ;  /* 0x0000000e0400728c */ /* 0x000fc4000bf05270 */
[----:B------:R-:W-:Y:S01]  /*28f0*/  UISETP.GE.U32.AND UP1, UPT, UR5, 0x3, UPT ;  /* 0x000000030500788c */ /* 0x000fe2000bf26070 */
[----:B-1----:R-:W-:Y:S01]  /*2900*/  ISETP.LT.AND P0, PT, R9, UR11, P0 ;  /* 0x0000000b09007c0c */ /* 0x002fe20008701270 */
[----:B------:R-:W-:-:S07]  /*2910*/  IMAD R10, R5, UR10, R0 ;  /* 0x0000000a050a7c24 */ /* 0x000fce000f8e0200 */
[----:B------:R-:W-:Y:S05]  /*2920*/  BRA.U !UP1, `(.L_x_74) ;  /* 0x0000000509507547 */ /* 0x000fea000b800000 */
[----:B------:R-:W0:Y:S01]  /*2930*/  LDC.64 R12, c[0x0][0x3a8] ;  /* 0x0000ea00ff0c7b82 */ /* 0x000e220000000a00 */
[----:B---3--:R-:W-:Y:S01]  /*2940*/  IMAD R11, R9, UR10, R8 ;  /* 0x0000000a090b7c24 */ /* 0x008fe2000f8e0208 */
[----:B------:R-:W-:Y:S01]  /*2950*/  MOV R23, R10 ;  /* 0x0000000a00177202 */ /* 0x000fe20000000f00 */
[----:B------:R-:W1:Y:S01]  /*2960*/  LDCU UR11, c[0x0][0x380] ;  /* 0x00007000ff0b77ac */ /* 0x000e620008000800 */
[----:B------:R-:W-:Y:S01]  /*2970*/  MOV R5, R8 ;  /* 0x0000000800057202 */ /* 0x000fe20000000f00 */
[----:B------:R-:W-:-:S03]  /*2980*/  ULOP3.LUT UR6, UR15, 0x7ffffffc, URZ, 0xc0, !UPT ;  /* 0x7ffffffc0f067892 */ /* 0x000fc6000f8ec0ff */
[----:B--2---:R-:W2:Y:S01]  /*2990*/  LDC.64 R14, c[0x0][0x390] ;  /* 0x0000e400ff0e7b82 */ /* 0x004ea20000000a00 */
[----:B------:R-:W-:-:S08]  /*29a0*/  UMOV UR5, UR7 ;  /* 0x0000000700057c82 */ /* 0x000fd00008000000 */
.L_x_79:
[----:B------:R-:W3:Y:S01]  /*29b0*/  @!P0 S2R R17, SR_CgaCtaId ;  /* 0x0000000000118919 */ /* 0x000ee20000008800 */
[----:B------:R-:W-:Y:S01]  /*29c0*/  @!P0 MOV R16, 0x400 ;  /* 0x0000040000108802 */ /* 0x000fe20000000f00 */
[----:B------:R-:W-:Y:S01]  /*29d0*/  BSSY.RECONVERGENT B0, `(.L_x_75) ;  /* 0x0000018000007945 */ /* 0x000fe20003800200 */
[----:B------:R4:W0:Y:S02]  /*29e0*/  @!P0 LDS R22, [R4+0x8] ;  /* 0x0000080004168984 */ /* 0x0008240000000800 */
[----:B---3--:R-:W-:Y:S01]  /*29f0*/  @!P0 LEA R25, R17, R16, 0x18 ;  /* 0x0000001011198211 */ /* 0x008fe200078ec0ff */
[----:B--2---:R-:W-:-:S05]  /*2a00*/  IMAD.WIDE R16, R23, 0x4, R14 ;  /* 0x0000000417107825 */ /* 0x004fca00078e020e */
[----:B------:R-:W2:Y:S01]  /*2a10*/  @!P0 LDS R25, [R25] ;  /* 0x0000000019198984 */ /* 0x000ea20000000800 */
[----:B----4-:R-:W-:Y:S05]  /*2a20*/  @!P0 BRA `(.L_x_76) ;  /* 0x0000000000248947 */ /* 0x010fea0003800000 */
[----:B------:R-:W3:Y:S01]  /*2a30*/  S2UR UR10, SR_CgaCtaId ;  /* 0x00000000000a79c3 */ /* 0x000ee20000008800 */
[----:B0-----:R4:W0:Y:S01]  /*2a40*/  LDS R22, [R4+0x8] ;  /* 0x0000080004167984 */ /* 0x0018220000000800 */
[----:B------:R-:W-:Y:S01]  /*2a50*/  IADD3 R18, PT, PT, R5, -0x1, RZ ;  /* 0xffffffff05127810 */ /* 0x000fe20007ffe0ff */
[----:B------:R-:W-:-:S03]  /*2a60*/  UMOV UR9, 0x400 ;  /* 0x0000040000097882 */ /* 0x000fc60000000000 */
[C---:B------:R-:W-:Y:S02]  /*2a70*/  ISETP.GT.AND P1, PT, R18.reuse, -0x1, PT ;  /* 0xffffffff1200780c */ /* 0x040fe40003f24270 */
[----:B-1----:R-:W-:Y:S01]  /*2a80*/  ISETP.LT.AND P2, PT, R18, UR11, PT ;  /* 0x0000000b12007c0c */ /* 0x002fe2000bf41270 */
[----:B---3--:R-:W-:-:S09]  /*2a90*/  ULEA UR9, UR10, UR9, 0x18 ;  /* 0x000000090a097291 */ /* 0x008fd2000f8ec0ff */
[----:B--2---:R-:W3:Y:S03]  /*2aa0*/  LDS R25, [UR9] ;  /* 0x00000009ff197984 */ /* 0x004ee60008000800 */
[----:B----4-:R-:W-:Y:S05]  /*2ab0*/  @P1 BRA P2, `(.L_x_77) ;  /* 0x0000000000081947 */ /* 0x010fea0001000000 */
.L_x_76:
[----:B0-23--:R-:W-:Y:S01]  /*2ac0*/  FMUL R26, R25, R22 ;  /* 0x00000016191a7220 */ /* 0x00dfe20000400000 */
[----:B------:R-:W-:Y:S06]  /*2ad0*/  BRA `(.L_x_78) ;  /* 0x00000000001c7947 */ /* 0x000fec0003800000 */
.L_x_77:
[----:B------:R-:W-:Y:S01]  /*2ae0*/  IADD3 R19, PT, PT, R11, -0x1, RZ ;  /* 0xffffffff0b137810 */ /* 0x000fe20007ffe0ff */
[----:B------:R-:W3:Y:S04]  /*2af0*/  LDG.E R20, desc[UR12][R16.64] ;  /* 0x0000000c10147981 */ /* 0x000ee8000c1e1900 */
[----:B------:R-:W-:-:S06]  /*2b00*/  IMAD.WIDE R18, R19, 0x4, R12 ;  /* 0x0000000413127825 */ /* 0x000fcc00078e020c */
[----:B------:R-:W0:Y:S01]  /*2b10*/  LDG.E R19, desc[UR12][R18.64] ;  /* 0x0000000c12137981 */ /* 0x000e22000c1e1900 */
[----:B---3--:R-:W-:Y:S01]  /*2b20*/  FADD R20, -R25, R20 ;  /* 0x0000001419147221 */ /* 0x008fe20000000100 */
[----:B0-----:R-:W-:-:S04]  /*2b30*/  FADD R21, -R22, R19 ;  /* 0x0000001316157221 */ /* 0x001fc80000000100 */
[----:B------:R-:W-:-:S07]  /*2b40*/  FMUL R26, R20, R21 ;  /* 0x00000015141a7220 */ /* 0x000fce0000400000 */
.L_x_78:
[----:B-1----:R-:W-:Y:S05]  /*2b50*/  BSYNC.RECONVERGENT B0 ;  /* 0x0000000000007941 */ /* 0x002fea0003800200 */
.L_x_75:
[----:B------:R-:W-:Y:S01]  /*2b60*/  ISETP.GT.AND P1, PT, R5, -0x1, PT ;  /* 0xffffffff0500780c */ /* 0x000fe20003f24270 */
[----:B------:R-:W-:-:S03]  /*2b70*/  UMOV UR10, UR11 ;  /* 0x0000000b000a7c82 */ /* 0x000fc60008000000 */
[----:B------:R-:W-:-:S04]  /*2b80*/  ISETP.LT.AND P1, PT, R5, UR10, P1 ;  /* 0x0000000a05007c0c */ /* 0x000fc80008f21270 */
[----:B------:R-:W-:-:S13]  /*2b90*/  PLOP3.LUT P3, PT, P0, P1, PT, 0x80, 0x8 ;  /* 0x000000000008781c */ /* 0x000fda0000763070 */
[----:B------:R-:W0:Y:S02]  /*2ba0*/  @P3 LDC.64 R18, c[0x0][0x3a8] ;  /* 0x0000ea00ff123b82 */ /* 0x000e240000000a00 */
[----:B0-----:R-:W-:Y:S02]  /*2bb0*/  @P3 IMAD.WIDE R20, R11, 0x4, R18 ;  /* 0x000000040b143825 */ /* 0x001fe400078e0212 */
[----:B------:R-:W2:Y:S04]  /*2bc0*/  @P3 LDG.E R18, desc[UR12][R16.64+0x4] ;  /* 0x0000040c10123981 */ /* 0x000ea8000c1e1900 */
[----:B------:R0:W3:Y:S01]  /*2bd0*/  @P3 LDG.E R21, desc[UR12][R20.64] ;  /* 0x0000000c14153981 */ /* 0x0000e2000c1e1900 */
[----:B------:R-:W-:-:S04]  /*2be0*/  IADD3 R19, PT, PT, R5, 0x1, RZ ;  /* 0x0000000105137810 */ /* 0x000fc80007ffe0ff */
[----:B------:R-:W-:-:S04]  /*2bf0*/  ISETP.GT.AND P1, PT, R19, -0x1, PT ;  /* 0xffffffff1300780c */ /* 0x000fc80003f24270 */
[----:B------:R-:W-:-:S04]  /*2c00*/  ISETP.LT.AND P1, PT, R19, UR10, P1 ;  /* 0x0000000a13007c0c */ /* 0x000fc80008f21270 */
[----:B------:R-:W-:Y:S01]  /*2c10*/  PLOP3.LUT P2, PT, P0, P1, PT, 0x80, 0x8 ;  /* 0x000000000008781c */ /* 0x000fe20000743070 */
[----:B------:R-:W-:Y:S01]  /*2c20*/  @!P3 FMUL R24, R22, R25 ;  /* 0x000000191618b220 */ /* 0x000fe20000400000 */
[----:B0-----:R-:W-:-:S04]  /*2c30*/  IADD3 R20, PT, PT, R5, 0x2, RZ ;  /* 0x0000000205147810 */ /* 0x001fc80007ffe0ff */
[----:B------:R-:W-:-:S04]  /*2c40*/  ISETP.GT.AND P1, PT, R20, -0x1, PT ;  /* 0xffffffff1400780c */ /* 0x000fc80003f24270 */
[----:B------:R-:W-:-:S04]  /*2c50*/  ISETP.LT.AND P1, PT, R20, UR10, P1 ;  /* 0x0000000a14007c0c */ /* 0x000fc80008f21270 */
[----:B------:R-:W-:Y:S01]  /*2c60*/  PLOP3.LUT P1, PT, P0, P1, PT, 0x80, 0x8 ;  /* 0x000000000008781c */ /* 0x000fe20000723070 */
[----:B------:R-:W-:Y:S02]  /*2c70*/  FADD R27, R26, R27 ;  /* 0x0000001b1a1b7221 */ /* 0x000fe40000000000 */
[----:B------:R-:W4:Y:S10]  /*2c80*/  @P2 LDG.E R26, desc[UR12][R16.64+0x8] ;  /* 0x0000080c101a2981 */ /* 0x000f34000c1e1900 */
[----:B------:R-:W-:Y:S01]  /*2c90*/  @P1 IADD3 R29, PT, PT, R11, 0x2, RZ ;  /* 0x000000020b1d1810 */ /* 0x000fe20007ffe0ff */
[----:B------:R-:W5:Y:S01]  /*2ca0*/  @P1 LDG.E R28, desc[UR12][R16.64+0xc] ;  /* 0x00000c0c101c1981 */ /* 0x000f62000c1e1900 */
[----:B--2---:R-:W-:Y:S01]  /*2cb0*/  @P3 FADD R18, R18, -R25 ;  /* 0x8000001912123221 */ /* 0x004fe20000000000 */
[----:B---3--:R-:W-:-:S04]  /*2cc0*/  @P3 FADD R19, R21, -R22 ;  /* 0x8000001615133221 */ /* 0x008fc80000000000 */
[----:B------:R-:W-:Y:S02]  /*2cd0*/  @P3 FMUL R24, R18, R19 ;  /* 0x0000001312183220 */ /* 0x000fe40000400000 */
[----:B------:R-:W0:Y:S01]  /*2ce0*/  @P2 LDC.64 R18, c[0x0][0x3a8] ;  /* 0x0000ea00ff122b82 */ /* 0x000e220000000a00 */
[----:B------:R-:W-:-:S04]  /*2cf0*/  @P2 VIADD R21, R11, 0x1 ;  /* 0x000000010b152836 */ /* 0x000fc80000000000 */
[----:B0-----:R-:W-:-:S03]  /*2d00*/  @P2 IMAD.WIDE R18, R21, 0x4, R18 ;  /* 0x0000000415122825 */ /* 0x001fc600078e0212 */
[----:B------:R-:W0:Y:S03]  /*2d10*/  @P1 LDC.64 R20, c[0x0][0x3a8] ;  /* 0x0000ea00ff141b82 */ /* 0x000e260000000a00 */
[----:B------:R-:W2:Y:S01]  /*2d20*/  @P2 LDG.E R19, desc[UR12][R18.64] ;  /* 0x0000000c12132981 */ /* 0x000ea2000c1e1900 */
[----:B0-----:R-:W-:-:S06]  /*2d30*/  @P1 IMAD.WIDE R20, R29, 0x4, R20 ;  /* 0x000000041d141825 */ /* 0x001fcc00078e0214 */
[----:B------:R-:W3:Y:S01]  /*2d40*/  @P1 LDG.E R21, desc[UR12][R20.64] ;  /* 0x0000000c14151981 */ /* 0x000ee2000c1e1900 */
[----:B------:R-:W-:Y:S01]  /*2d50*/  UIADD3 UR5, UPT, UPT, UR5, 0x4, URZ ;  /* 0x0000000405057890 */ /* 0x000fe2000fffe0ff */
[----:B------:R-:W-:Y:S01]  /*2d60*/  FADD R29, R27, R24 ;  /* 0x000000181b1d7221 */ /* 0x000fe20000000000 */
[--C-:B----4-:R-:W-:Y:S02]  /*2d70*/  @P2 FADD R26, R26, -R25.reuse ;  /* 0x800000191a1a2221 */ /* 0x110fe40000000000 */
[----:B------:R-:W-:Y:S01]  /*2d80*/  UISETP.NE.AND UP1, UPT, UR5, URZ, UPT ;  /* 0x000000ff0500728c */ /* 0x000fe2000bf25270 */
[-C--:B------:R-:W-:Y:S01]  /*2d90*/  @!P2 FMUL R24, R22, R25.reuse ;  /* 0x000000191618a220 */ /* 0x080fe20000400000 */
[----:B-----5:R-:W-:Y:S01]  /*2da0*/  @P1 FADD R28, R28, -R25 ;  /* 0x800000191c1c1221 */ /* 0x020fe20000000000 */
[----:B------:R-:W-:Y:S01]  /*2db0*/  @!P1 FMUL R25, R22, R25 ;  /* 0x0000001916199220 */ /* 0x000fe20000400000 */
[----:B------:R-:W-:Y:S02]  /*2dc0*/  IADD3 R23, PT, PT, R23, 0x4, RZ ;  /* 0x0000000417177810 */ /* 0x000fe40007ffe0ff */
[----:B------:R-:W-:-:S02]  /*2dd0*/  IADD3 R5, PT, PT, R5, 0x4, RZ ;  /* 0x0000000405057810 */ /* 0x000fc40007ffe0ff */
[----:B------:R-:W-:Y:S01]  /*2de0*/  IADD3 R11, PT, PT, R11, 0x4, RZ ;  /* 0x000000040b0b7810 */ /* 0x000fe20007ffe0ff */
[----:B--2---:R-:W-:-:S04]  /*2df0*/  @P2 FADD R27, R19, -R22 ;  /* 0x80000016131b2221 */ /* 0x004fc80000000000 */
[----:B------:R-:W-:-:S04]  /*2e00*/  @P2 FMUL R24, R26, R27 ;  /* 0x0000001b1a182220 */ /* 0x000fc80000400000 */
[----:B------:R-:W-:Y:S01]  /*2e10*/  FADD R24, R29, R24 ;  /* 0x000000181d187221 */ /* 0x000fe20000000000 */
[----:B---3--:R-:W-:-:S04]  /*2e20*/  @P1 FADD R17, R21, -R22 ;  /* 0x8000001615111221 */ /* 0x008fc80000000000 */
[----:B------:R-:W-:-:S04]  /*2e30*/  @P1 FMUL R25, R28, R17 ;  /* 0x000000111c191220 */ /* 0x000fc80000400000 */
[----:B------:R-:W-:Y:S01]  /*2e40*/  FADD R27, R24, R25 ;  /* 0x00000019181b7221 */ /* 0x000fe20000000000 */
[----:B------:R-:W-:Y:S06]  /*2e50*/  BRA.U UP1, `(.L_x_79) ;  /* 0xfffffff901d47547 */ /* 0x000fec000b83ffff */
[----:B------:R-:W-:-:S07]  /*2e60*/  MOV R16, UR6 ;  /* 0x0000000600107c02 */ /* 0x000fce0008000f00 */
.L_x_74:
[----:B------:R-:W-:-:S09]  /*2e70*/  UISETP.NE.AND UP1, UPT, UR8, URZ, UPT ;  /* 0x000000ff0800728c */ /* 0x000fd2000bf25270 */
[----:B------:R-:W-:Y:S05]  /*2e80*/  BRA.U !UP1, `(.L_x_80) ;  /* 0x00000005091c7547 */ /* 0x000fea000b800000 */
[----:B------:R-:W0:Y:S01]  /*2e90*/  @!P0 S2R R12, SR_CgaCtaId ;  /* 0x00000000000c8919 */ /* 0x000e220000008800 */
[----:B------:R-:W-:Y:S01]  /*2ea0*/  @!P0 MOV R5, 0x400 ;  /* 0x0000040000058802 */ /* 0x000fe20000000f00 */
[----:B--2---:R-:W1:Y:S01]  /*2eb0*/  LDC.64 R14, c[0x0][0x390] ;  /* 0x0000e400ff0e7b82 */ /* 0x004e620000000a00 */
[----:B---3--:R-:W-:Y:S01]  /*2ec0*/  IADD3 R11, PT, PT, R10, R16, RZ ;  /* 0x000000100a0b7210 */ /* 0x008fe20007ffe0ff */
[----:B------:R-:W-:Y:S04]  /*2ed0*/  BSSY.RECONVERGENT B0, `(.L_x_81) ;  /* 0x0000019000007945 */ /* 0x000fe80003800200 */
[----:B-1----:R-:W-:Y:S01]  /*2ee0*/  IMAD.WIDE R10, R11, 0x4, R14 ;  /* 0x000000040b0a7825 */ /* 0x002fe200078e020e */
[----:B0-----:R-:W-:Y:S02]  /*2ef0*/  @!P0 LEA R12, R12, R5, 0x18 ;  /* 0x000000050c0c8211 */ /* 0x001fe400078ec0ff */
[----:B------:R0:W1:Y:S04]  /*2f00*/  @!P0 LDS R5, [R4+0x8] ;  /* 0x0000080004058984 */ /* 0x0000680000000800 */
[----:B------:R-:W2:Y:S01]  /*2f10*/  @!P0 LDS R12, [R12] ;  /* 0x000000000c0c8984 */ /* 0x000ea20000000800 */
[----:B------:R-:W-:Y:S05]  /*2f20*/  @!P0 BRA `(.L_x_82) ;  /* 0x0000000000248947 */ /* 0x000fea0003800000 */
[----:B------:R-:W3:Y:S01]  /*2f30*/  S2UR UR6, SR_CgaCtaId ;  /* 0x00000000000679c3 */ /* 0x000ee20000008800 */
[----:B-1----:R4:W1:Y:S01]  /*2f40*/  LDS R5, [R4+0x8] ;  /* 0x0000080004057984 */ /* 0x0028620000000800 */
[----:B------:R-:W-:Y:S01]  /*2f50*/  IADD3 R18, PT, PT, R7, R16, RZ ;  /* 0x0000001007127210 */ /* 0x000fe20007ffe0ff */
[----:B------:R-:W-:-:S03]  /*2f60*/  UMOV UR5, 0x400 ;  /* 0x0000040000057882 */ /* 0x000fc60000000000 */
[C---:B------:R-:W-:Y:S02]  /*2f70*/  ISETP.GT.AND P1, PT, R18.reuse, -0x1, PT ;  /* 0xffffffff1200780c */ /* 0x040fe40003f24270 */
[----:B------:R-:W-:Y:S01]  /*2f80*/  ISETP.LT.AND P2, PT, R18, UR10, PT ;  /* 0x0000000a12007c0c */ /* 0x000fe2000bf41270 */
[----:B---3--:R-:W-:-:S09]  /*2f90*/  ULEA UR5, UR6, UR5, 0x18 ;  /* 0x0000000506057291 */ /* 0x008fd2000f8ec0ff */
[----:B--2---:R-:W3:Y:S03]  /*2fa0*/  LDS R12, [UR5] ;  /* 0x00000005ff0c7984 */ /* 0x004ee60008000800 */
[----:B----4-:R-:W-:Y:S05]  /*2fb0*/  @P1 BRA P2, `(.L_x_83) ;  /* 0x0000000000081947 */ /* 0x010fea0001000000 */
.L_x_82:
[----:B-123--:R-:W-:Y:S01]  /*2fc0*/  FMUL R18, R12, R5 ;  /* 0x000000050c127220 */ /* 0x00efe20000400000 */
[----:B------:R-:W-:Y:S06]  /*2fd0*/  BRA `(.L_x_84) ;  /* 0x0000000000207947 */ /* 0x000fec0003800000 */
.L_x_83:
[----:B------:R-:W2:Y:S01]  /*2fe0*/  LDC.64 R14, c[0x0][0x3a8] ;  /* 0x0000ea00ff0e7b82 */ /* 0x000ea20000000a00 */
[----:B------:R-:W-:-:S04]  /*2ff0*/  IMAD R13, R9, UR10, R18 ;  /* 0x0000000a090d7c24 */ /* 0x000fc8000f8e0212 */
[----:B--2---:R-:W-:Y:S02]  /*3000*/  IMAD.WIDE R14, R13, 0x4, R14 ;  /* 0x000000040d0e7825 */ /* 0x004fe400078e020e */
[----:B------:R-:W3:Y:S04]  /*3010*/  LDG.E R13, desc[UR12][R10.64] ;  /* 0x0000000c0a0d7981 */ /* 0x000ee8000c1e1900 */
[----:B------:R-:W1:Y:S01]  /*3020*/  LDG.E R14, desc[UR12][R14.64] ;  /* 0x0000000c0e0e7981 */ /* 0x000e62000c1e1900 */
[----:B---3--:R-:W-:Y:S01]  /*3030*/  FADD R13, -R12, R13 ;  /* 0x0000000d0c0d7221 */ /* 0x008fe20000000100 */
[----:B-1----:R-:W-:-:S04]  /*3040*/  FADD R18, -R5, R14 ;  /* 0x0000000e05127221 */ /* 0x002fc80000000100 */
[----:B------:R-:W-:-:S07]  /*3050*/  FMUL R18, R13, R18 ;  /* 0x000000120d127220 */ /* 0x000fce0000400000 */
.L_x_84:
[----:B------:R-:W-:Y:S05]  /*3060*/  BSYNC.RECONVERGENT B0 ;  /* 0x0000000000007941 */ /* 0x000fea0003800200 */
.L_x_81:
[----:B------:R-:W-:Y:S01]  /*3070*/  UISETP.NE.AND UP1, UPT, UR8, 0x1, UPT ;  /* 0x000000010800788c */ /* 0x000fe2000bf25270 */
[----:B------:R-:W-:-:S08]  /*3080*/  FADD R27, R27, R18 ;  /* 0x000000121b1b7221 */ /* 0x000fd00000000000 */
[----:B------:R-:W-:Y:S05]  /*3090*/  BRA.U !UP1, `(.L_x_80) ;  /* 0x0000000109987547 */ /* 0x000fea000b800000 */
[----:B------:R-:W-:Y:S04]  /*30a0*/  BSSY.RECONVERGENT B0, `(.L_x_85) ;  /* 0x0000010000007945 */ /* 0x000fe80003800200 */
[----:B------:R-:W-:Y:S05]  /*30b0*/  @!P0 BRA `(.L_x_86) ;  /* 0x0000000000108947 */ /* 0x000fea0003800000 */
[----:B------:R-:W-:-:S04]  /*30c0*/  IADD3 R18, PT, PT, R16, 0x1, R7 ;  /* 0x0000000110127810 */ /* 0x000fc80007ffe007 */
[C---:B------:R-:W-:Y:S02]  /*30d0*/  ISETP.GT.AND P1, PT, R18.reuse, -0x1, PT ;  /* 0xffffffff1200780c */ /* 0x040fe40003f24270 */
[----:B------:R-:W-:-:S13]  /*30e0*/  ISETP.LT.AND P2, PT, R18, UR10, PT ;  /* 0x0000000a12007c0c */ /* 0x000fda000bf41270 */
[----:B------:R-:W-:Y:S05]  /*30f0*/  @P1 BRA P2, `(.L_x_87) ;  /* 0x0000000000081947 */ /* 0x000fea0001000000 */
.L_x_86:
[----:B------:R-:W-:Y:S01]  /*3100*/  FMUL R18, R5, R12 ;  /* 0x0000000c05127220 */ /* 0x000fe20000400000 */
[----:B------:R-:W-:Y:S06]  /*3110*/  BRA `(.L_x_88) ;  /* 0x0000000000207947 */ /* 0x000fec0003800000 */
.L_x_87:
[----:B------:R-:W1:Y:S01]  /*3120*/  LDC.64 R14, c[0x0][0x3a8] ;  /* 0x0000ea00ff0e7b82 */ /* 0x000e620000000a00 */
[----:B------:R-:W-:-:S04]  /*3130*/  IMAD R13, R9, UR10, R18 ;  /* 0x0000000a090d7c24 */ /* 0x000fc8000f8e0212 */
[----:B-1----:R-:W-:Y:S02]  /*3140*/  IMAD.WIDE R14, R13, 0x4, R14 ;  /* 0x000000040d0e7825 */ /* 0x002fe400078e020e */
[----:B------:R-:W2:Y:S04]  /*3150*/  LDG.E R13, desc[UR12][R10.64+0x4] ;  /* 0x0000040c0a0d7981 */ /* 0x000ea8000c1e1900 */
[----:B------:R-:W3:Y:S01]  /*3160*/  LDG.E R14, desc[UR12][R14.64] ;  /* 0x0000000c0e0e7981 */ /* 0x000ee2000c1e1900 */
[----:B--2---:R-:W-:Y:S01]  /*3170*/  FADD R13, R13, -R12 ;  /* 0x8000000c0d0d7221 */ /* 0x004fe20000000000 */
[----:B---3--:R-:W-:-:S04]  /*3180*/  FADD R18, R14, -R5 ;  /* 0x800000050e127221 */ /* 0x008fc80000000000 */
[----:B------:R-:W-:-:S07]  /*3190*/  FMUL R18, R13, R18 ;  /* 0x000000120d127220 */ /* 0x000fce0000400000 */
.L_x_88:
[----:B------:R-:W-:Y:S05]  /*31a0*/  BSYNC.RECONVERGENT B0 ;  /* 0x0000000000007941 */ /* 0x000fea0003800200 */
.L_x_85:
        /* <DEDUP_REMOVED lines=9> */
.L_x_90:
[----:B------:R-:W-:Y:S01]  /*3240*/  FMUL R12, R5, R12 ;  /* 0x0000000c050c7220 */ /* 0x000fe20000400000 */
[----:B------:R-:W-:Y:S06]  /*3250*/  BRA `(.L_x_92) ;  /* 0x0000000000207947 */ /* 0x000fec0003800000 */
.L_x_91:
[----:B------:R-:W1:Y:S01]  /*3260*/  LDC.64 R14, c[0x0][0x3a8] ;  /* 0x0000ea00ff0e7b82 */ /* 0x000e620000000a00 */
[----:B------:R-:W-:Y:S01]  /*3270*/  IMAD R9, R9, UR10, R16 ;  /* 0x0000000a09097c24 */ /* 0x000fe2000f8e0210 */
[----:B------:R-:W2:Y:S03]  /*3280*/  LDG.E R11, desc[UR12][R10.64+0x8] ;  /* 0x0000080c0a0b7981 */ /* 0x000ea6000c1e1900 */
[----:B-1----:R-:W-:-:S06]  /*3290*/  IMAD.WIDE R14, R9, 0x4, R14 ;  /* 0x00000004090e7825 */ /* 0x002fcc00078e020e */
[----:B------:R-:W3:Y:S01]  /*32a0*/  LDG.E R14, desc[UR12][R14.64] ;  /* 0x0000000c0e0e7981 */ /* 0x000ee2000c1e1900 */
[----:B--2---:R-:W-:Y:S01]  /*32b0*/  FADD R12, R11, -R12 ;  /* 0x8000000c0b0c7221 */ /* 0x004fe20000000000 */
[----:B---3--:R-:W-:-:S04]  /*32c0*/  FADD R5, R14, -R5 ;  /* 0x800000050e057221 */ /* 0x008fc80000000000 */
[----:B------:R-:W-:-:S07]  /*32d0*/  FMUL R12, R12, R5 ;  /* 0x000000050c0c7220 */ /* 0x000fce0000400000 */
.L_x_92:
[----:B------:R-:W-:Y:S05]  /*32e0*/  BSYNC.RECONVERGENT B0 ;  /* 0x0000000000007941 */ /* 0x000fea0003800200 */
.L_x_89:
[----:B------:R-:W-:-:S07]  /*32f0*/  FADD R27, R27, R12 ;  /* 0x0000000c1b1b7221 */ /* 0x000fce0000000000 */
.L_x_80:
[----:B------:R-:W-:Y:S05]  /*3300*/  BRA.U UP0, `(.L_x_93) ;  /* 0xfffffff500547547 */ /* 0x000fea000b83ffff */
.L_x_73:
[----:B------:R-:W5:Y:S01]  /*3310*/  S2UR UR5, SR_CgaCtaId ;  /* 0x00000000000579c3 */ /* 0x000f620000008800 */
[----:B------:R-:W0:Y:S01]  /*3320*/  LDCU.64 UR6, c[0x0][0x3c8] ;  /* 0x00007900ff0677ac */ /* 0x000e220008000a00 */
[----:B------:R-:W-:Y:S01]  /*3330*/  BSSY.RECONVERGENT B0, `(.L_x_94) ;  /* 0x0000015000007945 */ /* 0x000fe20003800200 */
[----:B------:R-:W-:Y:S01]  /*3340*/  UMOV UR4, 0x400 ;  /* 0x0000040000047882 */ /* 0x000fe20000000000 */
[----:B0-----:R-:W-:Y:S02]  /*3350*/  UIMAD UR6, UR6, UR7, URZ ;  /* 0x00000007060672a4 */ /* 0x001fe4000f8e02ff */
[----:B-----5:R-:W-:-:S04]  /*3360*/  ULEA UR4, UR5, UR4, 0x18 ;  /* 0x0000000405047291 */ /* 0x020fc8000f8ec0ff */
[----:B------:R-:W-:-:S05]  /*3370*/  ULEA UR6, UR6, UR4, 0x2 ;  /* 0x0000000406067291 */ /* 0x000fca000f8e10ff */
[----:B----4-:R-:W-:Y:S01]  /*3380*/  LDS R5, [UR4+0x4] ;  /* 0x00000404ff057984 */ /* 0x010fe20008000800 */
[----:B------:R-:W-:-:S06]  /*3390*/  LEA R0, R3, UR6, 0x2 ;  /* 0x0000000603007c11 */ /* 0x000fcc000f8e10ff */
[----:B------:R-:W0:Y:S02]  /*33a0*/  LDS R0, [R0+0x8] ;  /* 0x0000080000007984 */ /* 0x000e240000000800 */
[----:B0-----:R-:W-:-:S04]  /*33b0*/  FMUL R0, R0, R5 ;  /* 0x0000000500007220 */ /* 0x001fc80000400000 */
[----:B-1----:R-:W-:Y:S01]  /*33c0*/  VIADD R2, R0, 0xf3000000 ;  /* 0xf300000000027836 */ /* 0x002fe20000000000 */
[----:B------:R0:W1:Y:S04]  /*33d0*/  MUFU.RSQ R5, R0 ;  /* 0x0000000000057308 */ /* 0x0000680000001400 */
[----:B------:R-:W-:-:S13]  /*33e0*/  ISETP.GT.U32.AND P0, PT, R2, 0x727fffff, PT ;  /* 0x727fffff0200780c */ /* 0x000fda0003f04070 */
[----:B01----:R-:W-:Y:S05]  /*33f0*/  @!P0 BRA `(.L_x_95) ;  /* 0x0000000000108947 */ /* 0x003fea0003800000 */
[----:B------:R-:W-:-:S07]  /*3400*/  MOV R8, 0x3420 ;  /* 0x0000342000087802 */ /* 0x000fce0000000f00 */
[----:B--23--:R-:W-:Y:S05]  /*3410*/  CALL.REL.NOINC `($__internal_0_$__cuda_sm20_sqrt_rn_f32_slowpath) ;  /* 0x0000000000607944 */ /* 0x00cfea0003c00000 */
[----:B------:R-:W-:Y:S01]  /*3420*/  MOV R8, R2 ;  /* 0x0000000200087202 */ /* 0x000fe20000000f00 */
[----:B------:R-:W-:Y:S06]  /*3430*/  BRA `(.L_x_96) ;  /* 0x0000000000107947 */ /* 0x000fec0003800000 */
.L_x_95:
[----:B------:R-:W-:Y:S01]  /*3440*/  FMUL.FTZ R7, R0, R5 ;  /* 0x0000000500077220 */ /* 0x000fe20000410000 */
[----:B------:R-:W-:-:S03]  /*3450*/  FMUL.FTZ R5, R5, 0.5 ;  /* 0x3f00000005057820 */ /* 0x000fc60000410000 */
[----:B------:R-:W-:-:S04]  /*3460*/  FFMA R0, -R7, R7, R0 ;  /* 0x0000000707007223 */ /* 0x000fc80000000100 */
[----:B------:R-:W-:-:S07]  /*3470*/  FFMA R8, R0, R5, R7 ;  /* 0x0000000500087223 */ /* 0x000fce0000000007 */
.L_x_96:
[----:B------:R-:W-:Y:S05]  /*3480*/  BSYNC.RECONVERGENT B0 ;  /* 0x0000000000007941 */ /* 0x000fea0003800200 */
.L_x_94:
[----:B------:R-:W0:Y:S01]  /*3490*/  MUFU.RCP R5, R8 ;  /* 0x0000000800057308 */ /* 0x000e220000001000 */
[----:B------:R-:W-:Y:S07]  /*34a0*/  BSSY.RECONVERGENT B0, `(.L_x_97) ;  /* 0x000000b000007945 */ /* 0x000fee0003800200 */
[----:B------:R-:W1:Y:S01]  /*34b0*/  FCHK P0, R27, R8 ;  /* 0x000000081b007302 */ /* 0x000e620000000000 */
[----:B0-----:R-:W-:-:S04]  /*34c0*/  FFMA R0, R5, -R8, 1 ;  /* 0x3f80000005007423 */ /* 0x001fc80000000808 */
[----:B------:R-:W-:-:S04]  /*34d0*/  FFMA R0, R5, R0, R5 ;  /* 0x0000000005007223 */ /* 0x000fc80000000005 */
[----:B------:R-:W-:-:S04]  /*34e0*/  FFMA R2, R0, R27, RZ ;  /* 0x0000001b00027223 */ /* 0x000fc800000000ff */
[----:B------:R-:W-:-:S04]  /*34f0*/  FFMA R5, R2, -R8, R27 ;  /* 0x8000000802057223 */ /* 0x000fc8000000001b */
[----:B------:R-:W-:Y:S01]  /*3500*/  FFMA R7, R0, R5, R2 ;  /* 0x0000000500077223 */ /* 0x000fe20000000002 */
[----:B-1----:R-:W-:Y:S06]  /*3510*/  @!P0 BRA `(.L_x_98) ;  /* 0x00000000000c8947 */ /* 0x002fec0003800000 */
[----:B------:R-:W-:-:S07]  /*3520*/  MOV R10, 0x3540 ;  /* 0x00003540000a7802 */ /* 0x000fce0000000f00 */
[----:B--23--:R-:W-:Y:S05]  /*3530*/  CALL.REL.NOINC `($__internal_1_$__cuda_sm3x_div_rn_noftz_f32_slowpath) ;  /* 0x0000000000707944 */ /* 0x00cfea0003c00000 */
[----:B------:R-:W-:-:S07]  /*3540*/  MOV R7, R5 ;  /* 0x0000000500077202 */ /* 0x000fce0000000f00 */
.L_x_98:
[----:B------:R-:W-:Y:S05]  /*3550*/  BSYNC.RECONVERGENT B0 ;  /* 0x0000000000007941 */ /* 0x000fea0003800200 */
.L_x_97:
[----:B------:R-:W0:Y:S02]  /*3560*/  LDC.64 R4, c[0x0][0x3c0] ;  /* 0x0000f000ff047b82 */ /* 0x000e240000000a00 */
[----:B0-----:R-:W-:-:S05]  /*3570*/  IMAD.WIDE.U32 R2, R3, 0x4, R4 ;  /* 0x0000000403027825 */ /* 0x001fca00078e0004 */
[----:B------:R-:W-:Y:S01]  /*3580*/  STG.E desc[UR12][R2.64], R7 ;  /* 0x0000000702007986 */ /* 0x000fe2000c10190c */
[----:B------:R-:W-:Y:S05]  /*3590*/  EXIT ;  /* 0x000000000000794d */ /* 0x000fea0003800000 */
        .weak           $__internal_0_$__cuda_sm20_sqrt_rn_f32_slowpath
        .type           $__internal_0_$__cuda_sm20_sqrt_rn_f32_slowpath,@function
        .size           $__internal_0_$__cuda_sm20_sqrt_rn_f32_slowpath,($__internal_1_$__cuda_sm3x_div_rn_noftz_f32_slowpath - $__internal_0_$__cuda_sm20_sqrt_rn_f32_slowpath)
$__internal_0_$__cuda_sm20_sqrt_rn_f32_slowpath:
[----:B------:R-:W-:-:S13]  /*35a0*/  LOP3.LUT P0, RZ, R0, 0x7fffffff, RZ, 0xc0, !PT ;  /* 0x7fffffff00ff7812 */ /* 0x000fda000780c0ff */
[----:B------:R-:W-:Y:S01]  /*35b0*/  @!P0 MOV R2, R0 ;  /* 0x0000000000028202 */ /* 0x000fe20000000f00 */
[----:B------:R-:W-:Y:S06]  /*35c0*/  @!P0 BRA `(.L_x_99) ;  /* 0x0000000000408947 */ /* 0x000fec0003800000 */
[----:B------:R-:W-:-:S13]  /*35d0*/  FSETP.GEU.FTZ.AND P0, PT, R0, RZ, PT ;  /* 0x000000ff0000720b */ /* 0x000fda0003f1e000 */
[----:B------:R-:W-:Y:S01]  /*35e0*/  @!P0 MOV R2, 0x7fffffff ;  /* 0x7fffffff00028802 */ /* 0x000fe20000000f00 */
[----:B------:R-:W-:Y:S06]  /*35f0*/  @!P0 BRA `(.L_x_99) ;  /* 0x0000000000348947 */ /* 0x000fec0003800000 */
[----:B------:R-:W-:-:S13]  /*3600*/  FSETP.GTU.FTZ.AND P0, PT, |R0|, +INF , PT ;  /* 0x7f8000000000780b */ /* 0x000fda0003f1c200 */
[----:B------:R-:W-:Y:S01]  /*3610*/  @P0 FADD.FTZ R2, R0, 1 ;  /* 0x3f80000000020421 */ /* 0x000fe20000010000 */
[----:B------:R-:W-:Y:S06]  /*3620*/  @P0 BRA `(.L_x_99) ;  /* 0x0000000000280947 */ /* 0x000fec0003800000 */
[----:B------:R-:W-:-:S13]  /*3630*/  FSETP.NEU.FTZ.AND P0, PT, |R0|, +INF , PT ;  /* 0x7f8000000000780b */ /* 0x000fda0003f1d200 */
[----:B------:R-:W-:-:S04]  /*3640*/  @P0 FFMA R4, R0, 1.84467440737095516160e+19, RZ ;  /* 0x5f80000000040823 */ /* 0x000fc800000000ff */
[----:B------:R-:W0:Y:S02]  /*3650*/  @P0 MUFU.RSQ R5, R4 ;  /* 0x0000000400050308 */ /* 0x000e240000001400 */
[----:B0-----:R-:W-:Y:S01]  /*3660*/  @P0 FMUL.FTZ R7, R4, R5 ;  /* 0x0000000504070220 */ /* 0x001fe20000410000 */
[----:B------:R-:W-:-:S03]  /*3670*/  @P0 FMUL.FTZ R5, R5, 0.5 ;  /* 0x3f00000005050820 */ /* 0x000fc60000410000 */
[----:B------:R-:W-:-:S04]  /*3680*/  @P0 FADD.FTZ R2, -R7, -RZ ;  /* 0x800000ff07020221 */ /* 0x000fc80000010100 */
[----:B------:R-:W-:Y:S01]  /*3690*/  @P0 FFMA R6, R7, R2, R4 ;  /* 0x0000000207060223 */ /* 0x000fe20000000004 */
[----:B------:R-:W-:-:S03]  /*36a0*/  @!P0 MOV R2, R0 ;  /* 0x0000000000028202 */ /* 0x000fc60000000f00 */
[----:B------:R-:W-:-:S04]  /*36b0*/  @P0 FFMA R5, R6, R5, R7 ;  /* 0x0000000506050223 */ /* 0x000fc80000000007 */
[----:B------:R-:W-:-:S07]  /*36c0*/  @P0 FMUL.FTZ R2, R5, 2.3283064365386962891e-10 ;  /* 0x2f80000005020820 */ /* 0x000fce0000410000 */
.L_x_99:
[----:B------:R-:W-:Y:S01]  /*36d0*/  HFMA2 R5, -RZ, RZ, 0, 0 ;  /* 0x00000000ff057431 */ /* 0x000fe200000001ff */
[----:B------:R-:W-:-:S04]  /*36e0*/  MOV R4, R8 ;  /* 0x0000000800047202 */ /* 0x000fc80000000f00 */
[----:B------:R-:W-:Y:S05]  /*36f0*/  RET.REL.NODEC R4 `(_Z13normXcorr_GPU6MatrixS_S_6params) ;  /* 0xffffffc804407950 */ /* 0x000fea0003c3ffff */
        .weak           $__internal_1_$__cuda_sm3x_div_rn_noftz_f32_slowpath
        .type           $__internal_1_$__cuda_sm3x_div_rn_noftz_f32_slowpath,@function
        .size           $__internal_1_$__cuda_sm3x_div_rn_noftz_f32_slowpath,(.L_x_151 - $__internal_1_$__cuda_sm3x_div_rn_noftz_f32_slowpath)
$__internal_1_$__cuda_sm3x_div_rn_noftz_f32_slowpath:
[----:B------:R-:W-:Y:S01]  /*3700*/  SHF.R.U32.HI R11, RZ, 0x17, R8 ;  /* 0x00000017ff0b7819 */ /* 0x000fe20000011608 */
[----:B------:R-:W-:Y:S01]  /*3710*/  BSSY.RECONVERGENT B2, `(.L_x_100) ;  /* 0x0000062000027945 */ /* 0x000fe20003800200 */
[----:B------:R-:W-:Y:S02]  /*3720*/  SHF.R.U32.HI R5, RZ, 0x17, R27 ;  /* 0x00000017ff057819 */ /* 0x000fe4000001161b */
[----:B------:R-:W-:Y:S02]  /*3730*/  LOP3.LUT R11, R11, 0xff, RZ, 0xc0, !PT ;  /* 0x000000ff0b0b7812 */ /* 0x000fe400078ec0ff */
[----:B------:R-:W-:-:S03]  /*3740*/  LOP3.LUT R15, R5, 0xff, RZ, 0xc0, !PT ;  /* 0x000000ff050f7812 */ /* 0x000fc600078ec0ff */
[----:B------:R-:W-:Y:S01]  /*3750*/  VIADD R12, R11, 0xffffffff ;  /* 0xffffffff0b0c7836 */ /* 0x000fe20000000000 */
[----:B------:R-:W-:-:S04]  /*3760*/  IADD3 R5, PT, PT, R15, -0x1, RZ ;  /* 0xffffffff0f057810 */ /* 0x000fc80007ffe0ff */
[----:B------:R-:W-:-:S04]  /*3770*/  ISETP.GT.U32.AND P1, PT, R12, 0xfd, PT ;  /* 0x000000fd0c00780c */ /* 0x000fc80003f24070 */
[----:B------:R-:W-:-:S13]  /*3780*/  ISETP.GT.U32.OR P1, PT, R5, 0xfd, P1 ;  /* 0x000000fd0500780c */ /* 0x000fda0000f24470 */
[----:B------:R-:W-:Y:S01]  /*3790*/  @!P1 MOV R9, RZ ;  /* 0x000000ff00099202 */ /* 0x000fe20000000f00 */
[----:B------:R-:W-:Y:S06]  /*37a0*/  @!P1 BRA `(.L_x_101) ;  /* 0x00000000005c9947 */ /* 0x000fec0003800000 */
[----:B------:R-:W-:Y:S02]  /*37b0*/  FSETP.GTU.FTZ.AND P1, PT, |R27|, +INF , PT ;  /* 0x7f8000001b00780b */ /* 0x000fe40003f3c200 */
[----:B------:R-:W-:-:S04]  /*37c0*/  FSETP.GTU.FTZ.AND P2, PT, |R8|, +INF , PT ;  /* 0x7f8000000800780b */ /* 0x000fc80003f5c200 */
[----:B------:R-:W-:-:S13]  /*37d0*/  PLOP3.LUT P1, PT, P1, P2, PT, 0xf8, 0x8f ;  /* 0x00000000008f781c */ /* 0x000fda0000f25f70 */
[----:B------:R-:W-:Y:S05]  /*37e0*/  @P1 BRA `(.L_x_102) ;  /* 0x00000004004c1947 */ /* 0x000fea0003800000 */
[----:B------:R-:W-:-:S13]  /*37f0*/  LOP3.LUT P1, RZ, R8, 0x7fffffff, R27, 0xc8, !PT ;  /* 0x7fffffff08ff7812 */ /* 0x000fda000782c81b */
[----:B------:R-:W-:Y:S05]  /*3800*/  @!P1 BRA `(.L_x_103) ;  /* 0x00000004003c9947 */ /* 0x000fea0003800000 */
[C---:B------:R-:W-:Y:S02]  /*3810*/  FSETP.NEU.FTZ.AND P4, PT, |R27|.reuse, +INF , PT ;  /* 0x7f8000001b00780b */ /* 0x040fe40003f9d200 */
[----:B------:R-:W-:Y:S02]  /*3820*/  FSETP.NEU.FTZ.AND P2, PT, |R8|, +INF , PT ;  /* 0x7f8000000800780b */ /* 0x000fe40003f5d200 */
[----:B------:R-:W-:-:S11]  /*3830*/  FSETP.NEU.FTZ.AND P1, PT, |R27|, +INF , PT ;  /* 0x7f8000001b00780b */ /* 0x000fd60003f3d200 */
[----:B------:R-:W-:Y:S05]  /*3840*/  @!P2 BRA !P4, `(.L_x_103) ;  /* 0x00000004002ca947 */ /* 0x000fea0006000000 */
[----:B------:R-:W-:-:S04]  /*3850*/  LOP3.LUT P4, RZ, R27, 0x7fffffff, RZ, 0xc0, !PT ;  /* 0x7fffffff1bff7812 */ /* 0x000fc8000788c0ff */
[----:B------:R-:W-:-:S13]  /*3860*/  PLOP3.LUT P2, PT, P2, P4, PT, 0x2f, 0xf2 ;  /* 0x0000000000f2781c */ /* 0x000fda0001748577 */
[----:B------:R-:W-:Y:S05]  /*3870*/  @P2 BRA `(.L_x_104) ;  /* 0x0000000400182947 */ /* 0x000fea0003800000 */
[----:B------:R-:W-:-:S04]  /*3880*/  LOP3.LUT P2, RZ, R8, 0x7fffffff, RZ, 0xc0, !PT ;  /* 0x7fffffff08ff7812 */ /* 0x000fc8000784c0ff */
[----:B------:R-:W-:-:S13]  /*3890*/  PLOP3.LUT P1, PT, P1, P2, PT, 0x2f, 0xf2 ;  /* 0x0000000000f2781c */ /* 0x000fda0000f24577 */
[----:B------:R-:W-:Y:S05]  /*38a0*/  @P1 BRA `(.L_x_105) ;  /* 0x0000000400001947 */ /* 0x000fea0003800000 */
[----:B------:R-:W-:Y:S02]  /*38b0*/  ISETP.GE.AND P1, PT, R5, RZ, PT ;  /* 0x000000ff0500720c */ /* 0x000fe40003f26270 */
[----:B------:R-:W-:-:S11]  /*38c0*/  ISETP.GE.AND P2, PT, R12, RZ, PT ;  /* 0x000000ff0c00720c */ /* 0x000fd60003f46270 */
[----:B------:R-:W-:Y:S01]  /*38d0*/  @P1 MOV R9, RZ ;  /* 0x000000ff00091202 */ /* 0x000fe20000000f00 */
[----:B------:R-:W-:Y:S01]  /*38e0*/  @!P1 FFMA R27, R27, 1.84467440737095516160e+19, RZ ;  /* 0x5f8000001b1b9823 */ /* 0x000fe200000000ff */
[----:B------:R-:W-:Y:S01]  /*38f0*/  @!P1 MOV R9, 0xffffffc0 ;  /* 0xffffffc000099802 */ /* 0x000fe20000000f00 */
[----:B------:R-:W-:-:S03]  /*3900*/  @!P2 FFMA R8, R8, 1.84467440737095516160e+19, RZ ;  /* 0x5f8000000808a823 */ /* 0x000fc600000000ff */
[----:B------:R-:W-:-:S07]  /*3910*/  @!P2 IADD3 R9, PT, PT, R9, 0x40, RZ ;  /* 0x000000400909a810 */ /* 0x000fce0007ffe0ff */
.L_x_101:
[----:B------:R-:W-:Y:S01]  /*3920*/  LEA R5, R11, 0xc0800000, 0x17 ;  /* 0xc08000000b057811 */ /* 0x000fe200078eb8ff */
[----:B------:R-:W-:Y:S03]  /*3930*/  BSSY.RECONVERGENT B3, `(.L_x_106) ;  /* 0x0000036000037945 */ /* 0x000fe60003800200 */
[----:B------:R-:W-:Y:S02]  /*3940*/  IADD3 R12, PT, PT, -R5, R8, RZ ;  /* 0x00000008050c7210 */ /* 0x000fe40007ffe1ff */
[----:B------:R-:W-:Y:S02]  /*3950*/  IADD3 R8, PT, PT, R15, -0x7f, RZ ;  /* 0xffffff810f087810 */ /* 0x000fe40007ffe0ff */
[----:B------:R0:W1:Y:S01]  /*3960*/  MUFU.RCP R13, R12 ;  /* 0x0000000c000d7308 */ /* 0x0000620000001000 */
[----:B------:R-:W-:Y:S02]  /*3970*/  FADD.FTZ R14, -R12, -RZ ;  /* 0x800000ff0c0e7221 */ /* 0x000fe40000010100 */
[C---:B------:R-:W-:Y:S01]  /*3980*/  IMAD R5, R8.reuse, -0x800000, R27 ;  /* 0xff80000008057824 */ /* 0x040fe200078e021b */
[----:B0-----:R-:W-:-:S05]  /*3990*/  IADD3 R12, PT, PT, R8, 0x7f, -R11 ;  /* 0x0000007f080c7810 */ /* 0x001fca0007ffe80b */
[----:B------:R-:W-:Y:S02]  /*39a0*/  IMAD.IADD R12, R12, 0x1, R9 ;  /* 0x000000010c0c7824 */ /* 0x000fe400078e0209 */
[----:B-1----:R-:W-:-:S04]  /*39b0*/  FFMA R16, R13, R14, 1 ;  /* 0x3f8000000d107423 */ /* 0x002fc8000000000e */
[----:B------:R-:W-:-:S04]  /*39c0*/  FFMA R18, R13, R16, R13 ;  /* 0x000000100d127223 */ /* 0x000fc8000000000d */
[----:B------:R-:W-:-:S04]  /*39d0*/  FFMA R13, R5, R18, RZ ;  /* 0x00000012050d7223 */ /* 0x000fc800000000ff */
[----:B------:R-:W-:-:S04]  /*39e0*/  FFMA R16, R14, R13, R5 ;  /* 0x0000000d0e107223 */ /* 0x000fc80000000005 */
[----:B------:R-:W-:-:S04]  /*39f0*/  FFMA R13, R18, R16, R13 ;  /* 0x00000010120d7223 */ /* 0x000fc8000000000d */
[----:B------:R-:W-:-:S04]  /*3a00*/  FFMA R14, R14, R13, R5 ;  /* 0x0000000d0e0e7223 */ /* 0x000fc80000000005 */
[----:B------:R-:W-:-:S05]  /*3a10*/  FFMA R5, R18, R14, R13 ;  /* 0x0000000e12057223 */ /* 0x000fca000000000d */
[----:B------:R-:W-:-:S04]  /*3a20*/  SHF.R.U32.HI R8, RZ, 0x17, R5 ;  /* 0x00000017ff087819 */ /* 0x000fc80000011605 */
[----:B------:R-:W-:-:S04]  /*3a30*/  LOP3.LUT R8, R8, 0xff, RZ, 0xc0, !PT ;  /* 0x000000ff08087812 */ /* 0x000fc800078ec0ff */
[----:B------:R-:W-:-:S04]  /*3a40*/  IADD3 R15, PT, PT, R8, R12, RZ ;  /* 0x0000000c080f7210 */ /* 0x000fc80007ffe0ff */
[----:B------:R-:W-:-:S04]  /*3a50*/  IADD3 R8, PT, PT, R15, -0x1, RZ ;  /* 0xffffffff0f087810 */ /* 0x000fc80007ffe0ff */
[----:B------:R-:W-:-:S13]  /*3a60*/  ISETP.GE.U32.AND P1, PT, R8, 0xfe, PT ;  /* 0x000000fe0800780c */ /* 0x000fda0003f26070 */
[----:B------:R-:W-:Y:S05]  /*3a70*/  @!P1 BRA `(.L_x_107) ;  /* 0x0000000000809947 */ /* 0x000fea0003800000 */
[----:B------:R-:W-:-:S13]  /*3a80*/  ISETP.GT.AND P1, PT, R15, 0xfe, PT ;  /* 0x000000fe0f00780c */ /* 0x000fda0003f24270 */
[----:B------:R-:W-:Y:S05]  /*3a90*/  @P1 BRA `(.L_x_108) ;  /* 0x00000000006c1947 */ /* 0x000fea0003800000 */
[----:B------:R-:W-:-:S13]  /*3aa0*/  ISETP.GE.AND P1, PT, R15, 0x1, PT ;  /* 0x000000010f00780c */ /* 0x000fda0003f26270 */
[----:B------:R-:W-:Y:S05]  /*3ab0*/  @P1 BRA `(.L_x_109) ;  /* 0x0000000000741947 */ /* 0x000fea0003800000 */
[----:B------:R-:W-:Y:S02]  /*3ac0*/  ISETP.GE.AND P1, PT, R15, -0x18, PT ;  /* 0xffffffe80f00780c */ /* 0x000fe40003f26270 */
[----:B------:R-:W-:-:S11]  /*3ad0*/  LOP3.LUT R5, R5, 0x80000000, RZ, 0xc0, !PT ;  /* 0x8000000005057812 */ /* 0x000fd600078ec0ff */
[----:B------:R-:W-:Y:S05]  /*3ae0*/  @!P1 BRA `(.L_x_109) ;  /* 0x0000000000689947 */ /* 0x000fea0003800000 */
[CCC-:B------:R-:W-:Y:S01]  /*3af0*/  FFMA.RZ R8, R18.reuse, R14.reuse, R13.reuse ;  /* 0x0000000e12087223 */ /* 0x1c0fe2000000c00d */
[C---:B------:R-:W-:Y:S01]  /*3b00*/  IADD3 R12, PT, PT, R15.reuse, 0x20, RZ ;  /* 0x000000200f0c7810 */ /* 0x040fe20007ffe0ff */
[-CC-:B------:R-:W-:Y:S01]  /*3b10*/  FFMA.RM R9, R18, R14.reuse, R13.reuse ;  /* 0x0000000e12097223 */ /* 0x180fe2000000400d */
[C---:B------:R-:W-:Y:S02]  /*3b20*/  ISETP.NE.AND P4, PT, R15.reuse, RZ, PT ;  /* 0x000000ff0f00720c */ /* 0x040fe40003f85270 */
[----:B------:R-:W-:Y:S01]  /*3b30*/  LOP3.LUT R11, R8, 0x7fffff, RZ, 0xc0, !PT ;  /* 0x007fffff080b7812 */ /* 0x000fe200078ec0ff */
[----:B------:R-:W-:Y:S01]  /*3b40*/  FFMA.RP R8, R18, R14, R13 ;  /* 0x0000000e12087223 */ /* 0x000fe2000000800d */
[----:B------:R-:W-:Y:S02]  /*3b50*/  ISETP.NE.AND P2, PT, R15, RZ, PT ;  /* 0x000000ff0f00720c */ /* 0x000fe40003f45270 */
[----:B------:R-:W-:Y:S02]  /*3b60*/  LOP3.LUT R11, R11, 0x800000, RZ, 0xfc, !PT ;  /* 0x008000000b0b7812 */ /* 0x000fe400078efcff */
[----:B------:R-:W-:-:S02]  /*3b70*/  IADD3 R13, PT, PT, -R15, RZ, RZ ;  /* 0x000000ff0f0d7210 */ /* 0x000fc40007ffe1ff */
[----:B------:R-:W-:Y:S02]  /*3b80*/  SHF.L.U32 R12, R11, R12, RZ ;  /* 0x0000000c0b0c7219 */ /* 0x000fe400000006ff */
[----:B------:R-:W-:Y:S02]  /*3b90*/  FSETP.NEU.FTZ.AND P1, PT, R8, R9, PT ;  /* 0x000000090800720b */ /* 0x000fe40003f3d000 */
[----:B------:R-:W-:Y:S02]  /*3ba0*/  SEL R8, R13, RZ, P4 ;  /* 0x000000ff0d087207 */ /* 0x000fe40002000000 */
[----:B------:R-:W-:Y:S02]  /*3bb0*/  ISETP.NE.AND P2, PT, R12, RZ, P2 ;  /* 0x000000ff0c00720c */ /* 0x000fe40001745270 */
[----:B------:R-:W-:Y:S02]  /*3bc0*/  SHF.R.U32.HI R8, RZ, R8, R11 ;  /* 0x00000008ff087219 */ /* 0x000fe4000001160b */
[----:B------:R-:W-:-:S02]  /*3bd0*/  PLOP3.LUT P1, PT, P1, P2, PT, 0xf8, 0x8f ;  /* 0x00000000008f781c */ /* 0x000fc40000f25f70 */
[----:B------:R-:W-:Y:S02]  /*3be0*/  SHF.R.U32.HI R12, RZ, 0x1, R8 ;  /* 0x00000001ff0c7819 */ /* 0x000fe40000011608 */
[----:B------:R-:W-:-:S04]  /*3bf0*/  SEL R9, RZ, 0x1, !P1 ;  /* 0x00000001ff097807 */ /* 0x000fc80004800000 */
[----:B------:R-:W-:-:S04]  /*3c00*/  LOP3.LUT R9, R9, 0x1, R12, 0xf8, !PT ;  /* 0x0000000109097812 */ /* 0x000fc800078ef80c */
[----:B------:R-:W-:-:S04]  /*3c10*/  LOP3.LUT R9, R9, R8, RZ, 0xc0, !PT ;  /* 0x0000000809097212 */ /* 0x000fc800078ec0ff */
[----:B------:R-:W-:-:S04]  /*3c20*/  IADD3 R12, PT, PT, R12, R9, RZ ;  /* 0x000000090c0c7210 */ /* 0x000fc80007ffe0ff */
[----:B------:R-:W-:Y:S01]  /*3c30*/  LOP3.LUT R5, R12, R5, RZ, 0xfc, !PT ;  /* 0x000000050c057212 */ /* 0x000fe200078efcff */
[----:B------:R-:W-:Y:S06]  /*3c40*/  BRA `(.L_x_109) ;  /* 0x0000000000107947 */ /* 0x000fec0003800000 */
.L_x_108:
[----:B------:R-:W-:-:S04]  /*3c50*/  LOP3.LUT R5, R5, 0x80000000, RZ, 0xc0, !PT ;  /* 0x8000000005057812 */ /* 0x000fc800078ec0ff */
[----:B------:R-:W-:Y:S01]  /*3c60*/  LOP3.LUT R5, R5, 0x7f800000, RZ, 0xfc, !PT ;  /* 0x7f80000005057812 */ /* 0x000fe200078efcff */
[----:B------:R-:W-:Y:S06]  /*3c70*/  BRA `(.L_x_109) ;  /* 0x0000000000047947 */ /* 0x000fec0003800000 */
.L_x_107:
[----:B------:R-:W-:-:S07]  /*3c80*/  LEA R5, R12, R5, 0x17 ;  /* 0x000000050c057211 */ /* 0x000fce00078eb8ff */
.L_x_109:
[----:B------:R-:W-:Y:S05]  /*3c90*/  BSYNC.RECONVERGENT B3 ;  /* 0x0000000000037941 */ /* 0x000fea0003800200 */
.L_x_106:
[----:B------:R-:W-:Y:S05]  /*3ca0*/  BRA `(.L_x_110) ;  /* 0x0000000000207947 */ /* 0x000fea0003800000 */
.L_x_105:
[----:B------:R-:W-:-:S04]  /*3cb0*/  LOP3.LUT R5, R8, 0x80000000, R27, 0x48, !PT ;  /* 0x8000000008057812 */ /* 0x000fc800078e481b */
[----:B------:R-:W-:Y:S01]  /*3cc0*/  LOP3.LUT R5, R5, 0x7f800000, RZ, 0xfc, !PT ;  /* 0x7f80000005057812 */ /* 0x000fe200078efcff */
[----:B------:R-:W-:Y:S06]  /*3cd0*/  BRA `(.L_x_110) ;  /* 0x0000000000147947 */ /* 0x000fec0003800000 */
.L_x_104:
[----:B------:R-:W-:Y:S01]  /*3ce0*/  LOP3.LUT R5, R8, 0x80000000, R27, 0x48, !PT ;  /* 0x8000000008057812 */ /* 0x000fe200078e481b */
[----:B------:R-:W-:Y:S06]  /*3cf0*/  BRA `(.L_x_110) ;  /* 0x00000000000c7947 */ /* 0x000fec0003800000 */
.L_x_103:
[----:B------:R-:W0:Y:S01]  /*3d00*/  MUFU.RSQ R5, -QNAN ;  /* 0xffc0000000057908 */ /* 0x000e220000001400 */
[----:B------:R-:W-:Y:S05]  /*3d10*/  BRA `(.L_x_110) ;  /* 0x0000000000047947 */ /* 0x000fea0003800000 */
.L_x_102:
[----:B------:R-:W-:-:S07]  /*3d20*/  FADD.FTZ R5, R27, R8 ;  /* 0x000000081b057221 */ /* 0x000fce0000010000 */
.L_x_110:
[----:B------:R-:W-:Y:S05]  /*3d30*/  BSYNC.RECONVERGENT B2 ;  /* 0x0000000000027941 */ /* 0x000fea0003800200 */
.L_x_100:
[----:B------:R-:W-:-:S04]  /*3d40*/  HFMA2 R11, -RZ, RZ, 0, 0 ;  /* 0x00000000ff0b7431 */ /* 0x000fc800000001ff */
[----:B0-----:R-:W-:Y:S05]  /*3d50*/  RET.REL.NODEC R10 `(_Z13normXcorr_GPU6MatrixS_S_6params) ;  /* 0xffffffc00aa87950 */ /* 0x001fea0003c3ffff */
.L_x_111:
[----:B------:R-:W-:-:S00]  /*3d60*/  BRA `(.L_x_111) ;  /* 0xfffffffc00fc7947 */ /* 0x000fc0000383ffff */
[----:B------:R-:W-:-:S00]  /*3d70*/  NOP ;  /* 0x0000000000007918 */ /* 0x000fc00000000000 */
        /* <DEDUP_REMOVED lines=8> */
.L_x_151:


//--------------------- .text._Z24CorrelationKernel_Shared6MatrixS_S_6params --------------------------
	.section	.text._Z24CorrelationKernel_Shared6MatrixS_S_6params,"ax",@progbits
	.align	128
        .global         _Z24CorrelationKernel_Shared6MatrixS_S_6params
        .type           _Z24CorrelationKernel_Shared6MatrixS_S_6params,@function
        .size           _Z24CorrelationKernel_Shared6MatrixS_S_6params,(.L_x_153 - _Z24CorrelationKernel_Shared6MatrixS_S_6params)
        .other          _Z24CorrelationKernel_Shared6MatrixS_S_6params,@"STO_CUDA_ENTRY STV_DEFAULT"
_Z24CorrelationKernel_Shared6MatrixS_S_6params:
.text._Z24CorrelationKernel_Shared6MatrixS_S_6params:
        /* <DEDUP_REMOVED lines=10> */
[----:B------:R-:W5:Y:S01]  /*00a0*/  LDCU.64 UR8, c[0x0][0x3c8] ;  /* 0x00007900ff0877ac */ /* 0x000f620008000a00 */
[----:B0-----:R-:W-:-:S06]  /*00b0*/  UIMAD UR4, UR4, UR5, URZ ;  /* 0x00000005040472a4 */ /* 0x001fcc000f8e02ff */
[----:B------:R-:W-:Y:S01]  /*00c0*/  I2FP.F32.U32 R2, UR4 ;  /* 0x0000000400027c45 */ /* 0x000fe20008201000 */
[----:B--2---:R-:W-:-:S04]  /*00d0*/  UIMAD UR6, UR6, UR7, URZ ;  /* 0x00000007060672a4 */ /* 0x004fc8000f8e02ff */
[----:B---3--:R-:W-:Y:S01]  /*00e0*/  FMUL R4, R2, UR10 ;  /* 0x0000000a02047c20 */ /* 0x008fe20008400000 */
[----:B----4-:R-:W-:Y:S01]  /*00f0*/  IMAD.U32 R2, RZ, RZ, UR13 ;  /* 0x0000000dff027e24 */ /* 0x010fe2000f8e00ff */
[----:B-----5:R-:W-:Y:S01]  /*0100*/  ULEA.HI UR5, UR8, UR8, URZ, 0x1 ;  /* 0x0000000808057291 */ /* 0x020fe2000f8f08ff */
[----:B------:R-:W-:Y:S01]  /*0110*/  I2FP.F32.U32 R5, UR6 ;  /* 0x0000000600057c45 */ /* 0x000fe20008201000 */
[----:B------:R-:W-:Y:S01]  /*0120*/  ULEA.HI UR4, UR9, UR9, URZ, 0x1 ;  /* 0x0000000909047291 */ /* 0x000fe2000f8f08ff */
[----:B-1----:R-:W-:Y:S01]  /*0130*/  LOP3.LUT P0, RZ, R0, R3, RZ, 0xfc, !PT ;  /* 0x0000000300ff7212 */ /* 0x002fe2000780fcff */
[----:B------:R-:W-:Y:S01]  /*0140*/  USHF.R.S32.HI UR5, URZ, 0x1, UR5 ;  /* 0x00000001ff057899 */ /* 0x000fe20008011405 */
[----:B------:R-:W-:Y:S01]  /*0150*/  VIMNMX R6, PT, PT, R2, UR12, PT ;  /* 0x0000000c02067c48 */ /* 0x000fe2000bfe0100 */
[----:B------:R-:W-:Y:S01]  /*0160*/  FMUL R5, R5, UR10 ;  /* 0x0000000a05057c20 */ /* 0x000fe20008400000 */
[----:B------:R-:W0:Y:S01]  /*0170*/  F2I.TRUNC.NTZ R4, R4 ;  /* 0x0000000400047305 */ /* 0x000e22000020f100 */
[----:B------:R-:W-:Y:S01]  /*0180*/  USHF.R.S32.HI UR4, URZ, 0x1, UR4 ;  /* 0x00000001ff047899 */ /* 0x000fe20008011404 */
[----:B------:R-:W-:Y:S01]  /*0190*/  ISETP.LT.OR P0, PT, R6, 0x1, P0 ;  /* 0x000000010600780c */ /* 0x000fe20000701670 */
[----:B------:R-:W-:Y:S01]  /*01a0*/  UIADD3 UR6, UPT, UPT, -UR5, URZ, URZ ;  /* 0x000000ff05067290 */ /* 0x000fe2000fffe1ff */
[----:B------:R-:W1:Y:S03]  /*01b0*/  LDCU.64 UR12, c[0x0][0x358] ;  /* 0x00006b00ff0c77ac */ /* 0x000e660008000a00 */
[----:B------:R-:W-:Y:S01]  /*01c0*/  IMAD.U32 R7, RZ, RZ, UR4 ;  /* 0x00000004ff077e24 */ /* 0x000fe2000f8e00ff */
[----:B------:R-:W2:Y:S01]  /*01d0*/  F2I.TRUNC.NTZ R5, R5 ;  /* 0x0000000500057305 */ /* 0x000ea2000020f100 */
[----:B------:R-:W-:-:S06]  /*01e0*/  IMAD.U32 R6, RZ, RZ, UR6 ;  /* 0x00000006ff067e24 */ /* 0x000fcc000f8e00ff */
[----:B0-----:R-:W-:Y:S05]  /*01f0*/  @P0 BRA `(.L_x_113) ;  /* 0x0000000c000c0947 */ /* 0x001fea0003800000 */
[C---:B------:R-:W-:Y:S01]  /*0200*/  LOP3.LUT R8, R2.reuse, 0x7, RZ, 0xc0, !PT ;  /* 0x0000000702087812 */ /* 0x040fe200078ec0ff */
[----:B------:R-:W-:Y:S01]  /*0210*/  UMOV UR4, URZ ;  /* 0x000000ff00047c82 */ /* 0x000fe20008000000 */
[----:B------:R-:W-:-:S03]  /*0220*/  LOP3.LUT R10, R2, 0x7ffffff8, RZ, 0xc0, !PT ;  /* 0x7ffffff8020a7812 */ /* 0x000fc600078ec0ff */
[----:B------:R-:W-:-:S05]  /*0230*/  VIADD R9, R8, 0xffffffff ;  /* 0xffffffff08097836 */ /* 0x000fca0000000000 */
[----:B------:R-:W-:Y:S02]  /*0240*/  ISETP.GE.U32.AND P5, PT, R9, 0x3, PT ;  /* 0x000000030900780c */ /* 0x000fe40003fa6070 */
[----:B------:R-:W-:-:S11]  /*0250*/  LOP3.LUT R9, R2, 0x3, RZ, 0xc0, !PT ;  /* 0x0000000302097812 */ /* 0x000fd600078ec0ff */
.L_x_119:
[----:B0-----:R-:W0:Y:S01]  /*0260*/  LDCU.64 UR8, c[0x0][0x3d0] ;  /* 0x00007a00ff0877ac */ /* 0x001e220008000a00 */
[----:B---34-:R-:W3:Y:S01]  /*0270*/  LDC R11, c[0x0][0x380] ;  /* 0x0000e000ff0b7b82 */ /* 0x018ee20000000800 */
[----:B--2---:R-:W-:Y:S01]  /*0280*/  VIADD R16, R5, UR4 ;  /* 0x0000000405107c36 */ /* 0x004fe20008000000 */
[----:B------:R-:W-:Y:S01]  /*0290*/  UMOV UR6, UR4 ;  /* 0x0000000400067c82 */ /* 0x000fe20008000000 */
[----:B------:R-:W-:Y:S01]  /*02a0*/  UIADD3 UR4, UPT, UPT, UR4, 0x1, URZ ;  /* 0x0000000104047890 */ /* 0x000fe2000fffe0ff */
[----:B------:R-:W-:Y:S02]  /*02b0*/  IMAD.MOV.U32 R19, RZ, RZ, RZ ;  /* 0x000000ffff137224 */ /* 0x000fe400078e00ff */
[----:B0-----:R-:W-:Y:S01]  /*02c0*/  IMAD.U32 R2, RZ, RZ, UR9 ;  /* 0x00000009ff027e24 */ /* 0x001fe2000f8e00ff */
[----:B------:R-:W-:-:S04]  /*02d0*/  UISETP.NE.AND UP0, UPT, UR4, UR8, UPT ;  /* 0x000000080400728c */ /* 0x000fc8000bf05270 */
[----:B------:R-:W-:Y:S01]  /*02e0*/  ISETP.GE.U32.AND P0, PT, R2, 0x8, PT ;  /* 0x000000080200780c */ /* 0x000fe20003f06070 */
[----:B---3--:R-:W-:-:S12]  /*02f0*/  IMAD R17, R16, R11, RZ ;  /* 0x0000000b10117224 */ /* 0x008fd800078e02ff */
[----:B------:R-:W-:Y:S05]  /*0300*/  @!P0 BRA `(.L_x_114) ;  /* 0x0000000400348947 */ /* 0x000fea0003800000 */
[----:B------:R-:W0:Y:S01]  /*0310*/  LDC R13, c[0x0][0x384] ;  /* 0x0000e100ff0d7b82 */ /* 0x000e220000000800 */
[----:B------:R-:W-:Y:S01]  /*0320*/  SHF.R.S32.HI R19, RZ, 0x1f, R17 ;  /* 0x0000001fff137819 */ /* 0x000fe20000011411 */
[----:B------:R-:W-:Y:S01]  /*0330*/  IMAD.MOV.U32 R21, RZ, RZ, RZ ;  /* 0x000000ffff157224 */ /* 0x000fe200078e00ff */
[----:B------:R-:W2:Y:S05]  /*0340*/  LDCU UR7, c[0x0][0x3d4] ;  /* 0x00007a80ff0777ac */ /* 0x000eaa0008000800 */
[----:B------:R-:W3:Y:S01]  /*0350*/  LDC R11, c[0x0][0x380] ;  /* 0x0000e000ff0b7b82 */ /* 0x000ee20000000800 */
[----:B0-2---:R-:W-:-:S13]  /*0360*/  ISETP.GE.AND P6, PT, R16, R13, PT ;  /* 0x0000000d1000720c */ /* 0x005fda0003fc6270 */
.L_x_115:
[----:B0-----:R-:W-:Y:S02]  /*0370*/  IMAD.IADD R18, R4, 0x1, R21 ;  /* 0x0000000104127824 */ /* 0x001fe400078e0215 */
[----:B------:R-:W-:-:S03]  /*0380*/  HFMA2 R20, -RZ, RZ, 0, 0 ;  /* 0x00000000ff147431 */ /* 0x000fc600000001ff */
[----:B---3--:R-:W-:-:S04]  /*0390*/  ISETP.GE.OR P0, PT, R18, R11, P6 ;  /* 0x0000000b1200720c */ /* 0x008fc80003706670 */
[----:B------:R-:W-:-:S04]  /*03a0*/  ISETP.LT.OR P0, PT, R18, 0x1, P0 ;  /* 0x000000011200780c */ /* 0x000fc80000701670 */
[----:B------:R-:W-:-:S13]  /*03b0*/  ISETP.LT.OR P0, PT, R16, 0x1, P0 ;  /* 0x000000011000780c */ /* 0x000fda0000701670 */
[----:B------:R-:W0:Y:S01]  /*03c0*/  @!P0 LDC.64 R12, c[0x0][0x390] ;  /* 0x0000e400ff0c8b82 */ /* 0x000e220000000a00 */
[----:B------:R-:W-:Y:S02]  /*03d0*/  @!P0 IMAD.IADD R15, R17, 0x1, R18 ;  /* 0x00000001110f8824 */ /* 0x000fe400078e0212 */
[C---:B------:R-:W-:Y:S02]  /*03e0*/  VIADD R24, R18.reuse, 0x2 ;  /* 0x0000000212187836 */ /* 0x040fe40000000000 */
[----:B------:R-:W-:Y:S02]  /*03f0*/  VIADD R2, R18, 0x1 ;  /* 0x0000000112027836 */ /* 0x000fe40000000000 */
[----:B0-----:R-:W-:Y:S02]  /*0400*/  @!P0 IMAD.WIDE R14, R15, 0x4, R12 ;  /* 0x000000040f0e8825 */ /* 0x001fe400078e020c */
[----:B------:R-:W0:Y:S03]  /*0410*/  LDC.64 R12, c[0x0][0x390] ;  /* 0x0000e400ff0c7b82 */ /* 0x000e260000000a00 */
[----:B-1----:R1:W2:Y:S01]  /*0420*/  @!P0 LDG.E R20, desc[UR12][R14.64] ;  /* 0x0000000c0e148981 */ /* 0x0022a2000c1e1900 */
[----:B------:R-:W-:-:S02]  /*0430*/  IADD3 R25, P0, PT, R17, R18, RZ ;  /* 0x0000001211197210 */ /* 0x000fc40007f1e0ff */
[----:B------:R-:W-:Y:S01]  /*0440*/  ISETP.GE.OR P4, PT, R24, R11, P6 ;  /* 0x0000000b1800720c */ /* 0x000fe20003786670 */
[----:B------:R-:W3:Y:S01]  /*0450*/  S2R R23, SR_CgaCtaId ;  /* 0x0000000000177919 */ /* 0x000ee20000008800 */
[----:B------:R-:W-:Y:S02]  /*0460*/  LEA.HI.X.SX32 R26, R18, R19, 0x1, P0 ;  /* 0x00000013121a7211 */ /* 0x000fe400000f0eff */
[----:B------:R-:W-:Y:S01]  /*0470*/  ISETP.GE.OR P0, PT, R2, R11, P6 ;  /* 0x0000000b0200720c */ /* 0x000fe20003706670 */
[----:B------:R-:W-:Y:S01]  /*0480*/  VIADD R2, R18, 0x3 ;  /* 0x0000000312027836 */ /* 0x000fe20000000000 */
[----:B------:R-:W-:Y:S01]  /*0490*/  ISETP.LT.OR P4, PT, R24, 0x1, P4 ;  /* 0x000000011800780c */ /* 0x000fe20002781670 */
[C---:B-1----:R-:W-:Y:S01]  /*04a0*/  VIADD R14, R18.reuse, 0x4 ;  /* 0x00000004120e7836 */ /* 0x042fe20000000000 */
[C---:B------:R-:W-:Y:S01]  /*04b0*/  ISETP.GT.U32.OR P3, PT, R18.reuse, 0x7ffffffe, P0 ;  /* 0x7ffffffe1200780c */ /* 0x040fe20000764470 */
[----:B------:R-:W-:Y:S01]  /*04c0*/  VIADD R24, R18, 0x5 ;  /* 0x0000000512187836 */ /* 0x000fe20000000000 */
[----:B------:R-:W-:-:S02]  /*04d0*/  ISETP.LT.OR P4, PT, R16, 0x1, P4 ;  /* 0x000000011000780c */ /* 0x000fc40002781670 */
[----:B------:R-:W-:Y:S02]  /*04e0*/  ISETP.LT.OR P3, PT, R16, 0x1, P3 ;  /* 0x000000011000780c */ /* 0x000fe40001f61670 */
[-C--:B------:R-:W-:Y:S02]  /*04f0*/  ISETP.GE.OR P2, PT, R24, R11.reuse, P6 ;  /* 0x0000000b1800720c */ /* 0x080fe40003746670 */
[----:B------:R-:W-:Y:S02]  /*0500*/  ISETP.GE.OR P0, PT, R2, R11, P6 ;  /* 0x0000000b0200720c */ /* 0x000fe40003706670 */
[C---:B0-----:R-:W-:Y:S02]  /*0510*/  LEA R12, P1, R25.reuse, R12, 0x2 ;  /* 0x0000000c190c7211 */ /* 0x041fe400078210ff */
[----:B------:R-:W-:Y:S01]  /*0520*/  ISETP.LT.OR P2, PT, R24, 0x1, P2 ;  /* 0x000000011800780c */ /* 0x000fe20001741670 */
[C---:B------:R-:W-:Y:S01]  /*0530*/  VIADD R24, R18.reuse, 0x6 ;  /* 0x0000000612187836 */ /* 0x040fe20000000000 */
[----:B------:R-:W-:Y:S01]  /*0540*/  LEA.HI.X R13, R25, R13, R26, 0x2, P1 ;  /* 0x0000000d190d7211 */ /* 0x000fe200008f141a */
[----:B------:R-:W-:Y:S01]  /*0550*/  VIADD R18, R18, 0x7 ;  /* 0x0000000712127836 */ /* 0x000fe20000000000 */
[----:B------:R-:W-:-:S02]  /*0560*/  ISETP.GE.OR P1, PT, R14, R11, P6 ;  /* 0x0000000b0e00720c */ /* 0x000fc40003726670 */
[----:B------:R-:W-:Y:S01]  /*0570*/  ISETP.LT.OR P0, PT, R2, 0x1, P0 ;  /* 0x000000010200780c */ /* 0x000fe20000701670 */
[----:B------:R-:W-:Y:S01]  /*0580*/  IMAD.U32 R2, RZ, RZ, UR7 ;  /* 0x00000007ff027e24 */ /* 0x000fe2000f8e00ff */
[----:B------:R-:W-:Y:S02]  /*0590*/  ISETP.LT.OR P1, PT, R14, 0x1, P1 ;  /* 0x000000010e00780c */ /* 0x000fe40000f21670 */
[----:B------:R-:W-:Y:S02]  /*05a0*/  CS2R R14, SRZ ;  /* 0x00000000000e7805 */ /* 0x000fe4000001ff00 */
[----:B------:R-:W-:Y:S02]  /*05b0*/  MOV R22, 0x400 ;  /* 0x0000040000167802 */ /* 0x000fe40000000f00 */
[C---:B------:R-:W-:Y:S02]  /*05c0*/  ISETP.LT.OR P0, PT, R16.reuse, 0x1, P0 ;  /* 0x000000011000780c */ /* 0x040fe40000701670 */
[----:B------:R-:W-:Y:S01]  /*05d0*/  ISETP.LT.OR P1, PT, R16, 0x1, P1 ;  /* 0x000000011000780c */ /* 0x000fe20000f21670 */
[----:B------:R-:W4:Y:S01]  /*05e0*/  @!P3 LDG.E R15, desc[UR12][R12.64+0x4] ;  /* 0x0000040c0c0fb981 */ /* 0x000f22000c1e1900 */
[----:B------:R-:W-:-:S02]  /*05f0*/  ISETP.GE.OR P3, PT, R24, R11, P6 ;  /* 0x0000000b1800720c */ /* 0x000fc40003766670 */
[----:B------:R-:W-:Y:S01]  /*0600*/  ISETP.LT.OR P2, PT, R16, 0x1, P2 ;  /* 0x000000011000780c */ /* 0x000fe20001741670 */
[----:B------:R-:W5:Y:S01]  /*0610*/  @!P4 LDG.E R14, desc[UR12][R12.64+0x8] ;  /* 0x0000080c0c0ec981 */ /* 0x000f62000c1e1900 */
[----:B------:R-:W-:Y:S02]  /*0620*/  ISETP.GE.OR P4, PT, R18, R11, P6 ;  /* 0x0000000b1200720c */ /* 0x000fe40003786670 */
[----:B------:R-:W-:Y:S02]  /*0630*/  ISETP.LT.OR P3, PT, R24, 0x1, P3 ;  /* 0x000000011800780c */ /* 0x000fe40001f61670 */
[----:B------:R-:W-:Y:S02]  /*0640*/  ISETP.LT.OR P4, PT, R18, 0x1, P4 ;  /* 0x000000011200780c */ /* 0x000fe40002781670 */
[C---:B------:R-:W-:Y:S02]  /*0650*/  ISETP.LT.OR P3, PT, R16.reuse, 0x1, P3 ;  /* 0x000000011000780c */ /* 0x040fe40001f61670 */
[----:B------:R-:W-:-:S02]  /*0660*/  ISETP.LT.OR P4, PT, R16, 0x1, P4 ;  /* 0x000000011000780c */ /* 0x000fc40002781670 */
[----:B---3--:R-:W-:Y:S01]  /*0670*/  LEA R22, R23, R22, 0x18 ;  /* 0x0000001617167211 */ /* 0x008fe200078ec0ff */
[----:B------:R-:W-:Y:S01]  /*0680*/  IMAD R23, R2, UR6, R21 ;  /* 0x0000000602177c24 */ /* 0x000fe2000f8e0215 */
[----:B------:R-:W-:Y:S02]  /*0690*/  MOV R18, RZ ;  /* 0x000000ff00127202 */ /* 0x000fe40000000f00 */
[----:B------:R-:W-:Y:S01]  /*06a0*/  CS2R R24, SRZ ;  /* 0x0000000000187805 */ /* 0x000fe2000001ff00 */
[----:B------:R-:W-:Y:S01]  /*06b0*/  IMAD R27, R23, 0x4, R22 ;  /* 0x00000004171b7824 */ /* 0x000fe200078e0216 */
[----:B------:R-:W-:Y:S02]  /*06c0*/  CS2R R22, SRZ ;  /* 0x0000000000167805 */ /* 0x000fe4000001ff00 */
[----:B------:R-:W3:Y:S04]  /*06d0*/  @!P0 LDG.E R18, desc[UR12][R12.64+0xc] ;  /* 0x00000c0c0c128981 */ /* 0x000ee8000c1e1900 */
[----:B------:R-:W3:Y:S04]  /*06e0*/  @!P1 LDG.E R22, desc[UR12][R12.64+0x10] ;  /* 0x0000100c0c169981 */ /* 0x000ee8000c1e1900 */
[----:B------:R-:W3:Y:S04]  /*06f0*/  @!P2 LDG.E R23, desc[UR12][R12.64+0x14] ;  /* 0x0000140c0c17a981 */ /* 0x000ee8000c1e1900 */
[----:B------:R-:W3:Y:S04]  /*0700*/  @!P3 LDG.E R24, desc[UR12][R12.64+0x18] ;  /* 0x0000180c0c18b981 */ /* 0x000ee8000c1e1900 */
[----:B------:R-:W3:Y:S01]  /*0710*/  @!P4 LDG.E R25, desc[UR12][R12.64+0x1c] ;  /* 0x00001c0c0c19c981 */ /* 0x000ee2000c1e1900 */
[----:B------:R-:W-:-:S05]  /*0720*/  VIADD R21, R21, 0x8 ;  /* 0x0000000815157836 */ /* 0x000fca0000000000 */
[----:B------:R-:W-:Y:S01]  /*0730*/  ISETP.NE.AND P0, PT, R21, R10, PT ;  /* 0x0000000a1500720c */ /* 0x000fe20003f05270 */
[----:B--2---:R0:W-:Y:S04]  /*0740*/  STS [R27], R20 ;  /* 0x000000141b007388 */ /* 0x0041e80000000800 */
[----:B----4-:R0:W-:Y:S04]  /*0750*/  STS [R27+0x4], R15 ;  /* 0x0000040f1b007388 */ /* 0x0101e80000000800 */
[----:B-----5:R0:W-:Y:S04]  /*0760*/  STS [R27+0x8], R14 ;  /* 0x0000080e1b007388 */ /* 0x0201e80000000800 */
[----:B---3--:R0:W-:Y:S04]  /*0770*/  STS [R27+0xc], R18 ;  /* 0x00000c121b007388 */ /* 0x0081e80000000800 */
[----:B------:R0:W-:Y:S04]  /*0780*/  STS [R27+0x10], R22 ;  /* 0x000010161b007388 */ /* 0x0001e80000000800 */
[----:B------:R0:W-:Y:S04]  /*0790*/  STS [R27+0x14], R23 ;  /* 0x000014171b007388 */ /* 0x0001e80000000800 */
[----:B------:R0:W-:Y:S04]  /*07a0*/  STS [R27+0x18], R24 ;  /* 0x000018181b007388 */ /* 0x0001e80000000800 */
[----:B------:R0:W-:Y:S01]  /*07b0*/  STS [R27+0x1c], R25 ;  /* 0x00001c191b007388 */ /* 0x0001e20000000800 */
[----:B------:R-:W-:Y:S05]  /*07c0*/  @P0 BRA `(.L_x_115) ;  /* 0xfffffff800e80947 */ /* 0x000fea000383ffff */
[----:B------:R-:W-:-:S07]  /*07d0*/  IMAD.MOV.U32 R19, RZ, RZ, R10 ;  /* 0x000000ffff137224 */ /* 0x000fce00078e000a */
.L_x_114:
[----:B------:R-:W-:-:S13]  /*07e0*/  ISETP.NE.AND P0, PT, R8, RZ, PT ;  /* 0x000000ff0800720c */ /* 0x000fda0003f05270 */
[----:B------:R-:W-:Y:S05]  /*07f0*/  @!P0 BRA `(.L_x_116) ;  /* 0x0000000400888947 */ /* 0x000fea0003800000 */
[----:B------:R-:W-:Y:S01]  /*0800*/  ISETP.NE.AND P4, PT, R9, RZ, PT ;  /* 0x000000ff0900720c */ /* 0x000fe20003f85270 */
[----:B------:R-:W-:-:S12]  /*0810*/  @!P5 BRA `(.L_x_117) ;  /* 0x0000000000b0d947 */ /* 0x000fd80003800000 */
[----:B------:R-:W2:Y:S01]  /*0820*/  LDC R13, c[0x0][0x384] ;  /* 0x0000e100ff0d7b82 */ /* 0x000ea20000000800 */
[----:B0-----:R-:W-:Y:S01]  /*0830*/  IMAD.IADD R24, R4, 0x1, R19 ;  /* 0x0000000104187824 */ /* 0x001fe200078e0213 */
[----:B------:R-:W-:-:S03]  /*0840*/  SHF.R.S32.HI R21, RZ, 0x1f, R17 ;  /* 0x0000001fff157819 */ /* 0x000fc60000011411 */
[C---:B------:R-:W-:Y:S02]  /*0850*/  VIADD R18, R24.reuse, 0x1 ;  /* 0x0000000118127836 */ /* 0x040fe40000000000 */
[C---:B------:R-:W-:Y:S02]  /*0860*/  VIADD R20, R24.reuse, 0x2 ;  /* 0x0000000218147836 */ /* 0x040fe40000000000 */
[----:B------:R-:W-:Y:S01]  /*0870*/  VIADD R22, R24, 0x3 ;  /* 0x0000000318167836 */ /* 0x000fe20000000000 */
[----:B--2---:R-:W-:Y:S02]  /*0880*/  ISETP.GE.AND P1, PT, R16, R13, PT ;  /* 0x0000000d1000720c */ /* 0x004fe40003f26270 */
[----:B------:R-:W0:Y:S02]  /*0890*/  LDC.64 R12, c[0x0][0x390] ;  /* 0x0000e400ff0c7b82 */ /* 0x000e240000000a00 */
[-C--:B------:R-:W-:Y:S02]  /*08a0*/  ISETP.GE.OR P0, PT, R24, R11.reuse, P1 ;  /* 0x0000000b1800720c */ /* 0x080fe40000f06670 */
[----:B------:R-:W-:-:S02]  /*08b0*/  ISETP.GE.OR P3, PT, R18, R11, P1 ;  /* 0x0000000b1200720c */ /* 0x000fc40000f66670 */
[----:B------:R-:W-:Y:S02]  /*08c0*/  ISETP.LT.OR P0, PT, R24, 0x1, P0 ;  /* 0x000000011800780c */ /* 0x000fe40000701670 */
[-C--:B------:R-:W-:Y:S02]  /*08d0*/  ISETP.GE.OR P2, PT, R20, R11.reuse, P1 ;  /* 0x0000000b1400720c */ /* 0x080fe40000f46670 */
[----:B------:R-:W-:Y:S02]  /*08e0*/  ISETP.LT.OR P0, PT, R16, 0x1, P0 ;  /* 0x000000011000780c */ /* 0x000fe40000701670 */
[----:B------:R-:W-:Y:S02]  /*08f0*/  ISETP.GE.OR P1, PT, R22, R11, P1 ;  /* 0x0000000b1600720c */ /* 0x000fe40000f26670 */
[----:B------:R-:W-:Y:S02]  /*0900*/  ISETP.LT.OR P2, PT, R20, 0x1, P2 ;  /* 0x000000011400780c */ /* 0x000fe40001741670 */
[----:B------:R-:W-:-:S02]  /*0910*/  ISETP.GT.U32.OR P3, PT, R24, 0x7ffffffe, P3 ;  /* 0x7ffffffe1800780c */ /* 0x000fc40001f64470 */
[----:B------:R-:W-:Y:S02]  /*0920*/  ISETP.LT.OR P1, PT, R22, 0x1, P1 ;  /* 0x000000011600780c */ /* 0x000fe40000f21670 */
[----:B------:R-:W-:Y:S02]  /*0930*/  CS2R R22, SRZ ;  /* 0x0000000000167805 */ /* 0x000fe4000001ff00 */
[----:B------:R-:W-:Y:S02]  /*0940*/  IADD3 R18, P6, PT, R17, R24, RZ ;  /* 0x0000001811127210 */ /* 0x000fe40007fde0ff */
[C---:B------:R-:W-:Y:S01]  /*0950*/  ISETP.LT.OR P3, PT, R16.reuse, 0x1, P3 ;  /* 0x000000011000780c */ /* 0x040fe20001f61670 */
[----:B------:R-:W2:Y:S01]  /*0960*/  @!P0 LDC.64 R14, c[0x0][0x390] ;  /* 0x0000e400ff0e8b82 */ /* 0x000ea20000000a00 */
[C---:B------:R-:W-:Y:S02]  /*0970*/  ISETP.LT.OR P2, PT, R16.reuse, 0x1, P2 ;  /* 0x000000011000780c */ /* 0x040fe40001741670 */
[----:B------:R-:W-:-:S02]  /*0980*/  ISETP.LT.OR P1, PT, R16, 0x1, P1 ;  /* 0x000000011000780c */ /* 0x000fc40000f21670 */
[----:B------:R-:W-:Y:S01]  /*0990*/  LEA.HI.X.SX32 R20, R24, R21, 0x1, P6 ;  /* 0x0000001518147211 */ /* 0x000fe200030f0eff */
[----:B------:R-:W-:Y:S01]  /*09a0*/  @!P0 IMAD.IADD R21, R17, 0x1, R24 ;  /* 0x0000000111158824 */ /* 0x000fe200078e0218 */
[----:B0-----:R-:W-:-:S04]  /*09b0*/  LEA R12, P6, R18, R12, 0x2 ;  /* 0x0000000c120c7211 */ /* 0x001fc800078c10ff */
[----:B------:R-:W-:Y:S01]  /*09c0*/  LEA.HI.X R13, R18, R13, R20, 0x2, P6 ;  /* 0x0000000d120d7211 */ /* 0x000fe200030f1414 */
[----:B------:R-:W-:-:S04]  /*09d0*/  IMAD.MOV.U32 R18, RZ, RZ, RZ ;  /* 0x000000ffff127224 */ /* 0x000fc800078e00ff */
[----:B-1----:R-:W3:Y:S04]  /*09e0*/  @!P2 LDG.E R22, desc[UR12][R12.64+0x8] ;  /* 0x0000080c0c16a981 */ /* 0x002ee8000c1e1900 */
[----:B------:R-:W4:Y:S01]  /*09f0*/  @!P1 LDG.E R23, desc[UR12][R12.64+0xc] ;  /* 0x00000c0c0c179981 */ /* 0x000f22000c1e1900 */
[----:B--2---:R-:W-:-:S04]  /*0a00*/  @!P0 IMAD.WIDE R14, R21, 0x4, R14 ;  /* 0x00000004150e8825 */ /* 0x004fc800078e020e */
[----:B------:R-:W-:Y:S01]  /*0a10*/  IMAD.MOV.U32 R21, RZ, RZ, RZ ;  /* 0x000000ffff157224 */ /* 0x000fe200078e00ff */
[----:B------:R-:W2:Y:S05]  /*0a20*/  @!P0 LDG.E R18, desc[UR12][R14.64] ;  /* 0x0000000c0e128981 */ /* 0x000eaa000c1e1900 */
[----:B------:R-:W5:Y:S01]  /*0a30*/  @!P3 LDG.E R21, desc[UR12][R12.64+0x4] ;  /* 0x0000040c0c15b981 */ /* 0x000f62000c1e1900 */
[----:B------:R-:W0:Y:S01]  /*0a40*/  S2R R25, SR_CgaCtaId ;  /* 0x0000000000197919 */ /* 0x000e220000008800 */
[----:B------:R-:W-:Y:S01]  /*0a50*/  MOV R24, 0x400 ;  /* 0x0000040000187802 */ /* 0x000fe20000000f00 */
[----:B------:R-:W-:-:S03]  /*0a60*/  IMAD R20, R2, UR6, R19 ;  /* 0x0000000602147c24 */ /* 0x000fc6000f8e0213 */
[----:B0-----:R-:W-:-:S04]  /*0a70*/  LEA R25, R25, R24, 0x18 ;  /* 0x0000001819197211 */ /* 0x001fc800078ec0ff */
[----:B------:R-:W-:Y:S01]  /*0a80*/  LEA R20, R20, R25, 0x2 ;  /* 0x0000001914147211 */ /* 0x000fe200078e10ff */
[----:B------:R-:W-:-:S04]  /*0a90*/  VIADD R19, R19, 0x4 ;  /* 0x0000000413137836 */ /* 0x000fc80000000000 */
[----:B---3--:R3:W-:Y:S04]  /*0aa0*/  STS [R20+0x8], R22 ;  /* 0x0000081614007388 */ /* 0x0087e80000000800 */
[----:B----4-:R3:W-:Y:S04]  /*0ab0*/  STS [R20+0xc], R23 ;  /* 0x00000c1714007388 */ /* 0x0107e80000000800 */
[----:B--2---:R3:W-:Y:S04]  /*0ac0*/  STS [R20], R18 ;  /* 0x0000001214007388 */ /* 0x0047e80000000800 */
[----:B-----5:R3:W-:Y:S02]  /*0ad0*/  STS [R20+0x4], R21 ;  /* 0x0000041514007388 */ /* 0x0207e40000000800 */
.L_x_117:
[----:B------:R-:W-:Y:S05]  /*0ae0*/  @!P4 BRA `(.L_x_116) ;  /* 0x0000000000ccc947 */ /* 0x000fea0003800000 */
[----:B------:R-:W-:Y:S02]  /*0af0*/  ISETP.NE.AND P0, PT, R9, 0x1, PT ;  /* 0x000000010900780c */ /* 0x000fe40003f05270 */
[----:B------:R-:W-:-:S11]  /*0b00*/  LOP3.LUT P2, RZ, R2, 0x1, RZ, 0xc0, !PT ;  /* 0x0000000102ff7812 */ /* 0x000fd6000784c0ff */
[----:B------:R-:W-:Y:S05]  /*0b10*/  @!P0 BRA `(.L_x_118) ;  /* 0x0000000000788947 */ /* 0x000fea0003800000 */
[----:B------:R-:W2:Y:S01]  /*0b20*/  LDC R13, c[0x0][0x384] ;  /* 0x0000e100ff0d7b82 */ /* 0x000ea20000000800 */
[----:B0--3--:R-:W-:-:S04]  /*0b30*/  IMAD.IADD R18, R4, 0x1, R19 ;  /* 0x0000000104127824 */ /* 0x009fc800078e0213 */
[----:B------:R-:W-:Y:S01]  /*0b40*/  VIADD R12, R18, 0x1 ;  /* 0x00000001120c7836 */ /* 0x000fe20000000000 */
[----:B--2---:R-:W-:-:S04]  /*0b50*/  ISETP.GE.AND P0, PT, R16, R13, PT ;  /* 0x0000000d1000720c */ /* 0x004fc80003f06270 */
[-C--:B------:R-:W-:Y:S02]  /*0b60*/  ISETP.GE.OR P1, PT, R12, R11.reuse, P0 ;  /* 0x0000000b0c00720c */ /* 0x080fe40000726670 */
[C---:B------:R-:W-:Y:S02]  /*0b70*/  ISETP.GE.OR P0, PT, R18.reuse, R11, P0 ;  /* 0x0000000b1200720c */ /* 0x040fe40000706670 */
[C---:B------:R-:W-:Y:S02]  /*0b80*/  ISETP.GT.U32.OR P1, PT, R18.reuse, 0x7ffffffe, P1 ;  /* 0x7ffffffe1200780c */ /* 0x040fe40000f24470 */
[----:B------:R-:W-:Y:S02]  /*0b90*/  ISETP.LT.OR P0, PT, R18, 0x1, P0 ;  /* 0x000000011200780c */ /* 0x000fe40000701670 */
[C---:B------:R-:W-:Y:S02]  /*0ba0*/  ISETP.LT.OR P1, PT, R16.reuse, 0x1, P1 ;  /* 0x000000011000780c */ /* 0x040fe40000f21670 */
[----:B------:R-:W-:-:S11]  /*0bb0*/  ISETP.LT.OR P0, PT, R16, 0x1, P0 ;  /* 0x000000011000780c */ /* 0x000fd60000701670 */
[----:B------:R-:W0:Y:S01]  /*0bc0*/  @!P1 LDC.64 R12, c[0x0][0x390] ;  /* 0x0000e400ff0c9b82 */ /* 0x000e220000000a00 */
[C---:B------:R-:W-:Y:S01]  /*0bd0*/  @!P1 IADD3 R20, P3, PT, R17.reuse, R18, RZ ;  /* 0x0000001211149210 */ /* 0x040fe20007f7e0ff */
[C---:B------:R-:W-:Y:S02]  /*0be0*/  @!P0 IMAD.IADD R21, R17.reuse, 0x1, R18 ;  /* 0x0000000111158824 */ /* 0x040fe400078e0212 */
[----:B------:R-:W-:Y:S01]  /*0bf0*/  IMAD.MOV.U32 R18, RZ, RZ, RZ ;  /* 0x000000ffff127224 */ /* 0x000fe200078e00ff */
[----:B------:R-:W-:-:S03]  /*0c00*/  @!P1 LEA.HI.X.SX32 R22, R17, RZ, 0x1, P3 ;  /* 0x000000ff11169211 */ /* 0x000fc600018f0eff */
[----:B------:R-:W2:Y:S01]  /*0c10*/  @!P0 LDC.64 R14, c[0x0][0x390] ;  /* 0x0000e400ff0e8b82 */ /* 0x000ea20000000a00 */
[----:B0-----:R-:W-:-:S04]  /*0c20*/  @!P1 LEA R12, P3, R20, R12, 0x2 ;  /* 0x0000000c140c9211 */ /* 0x001fc800078610ff */
[----:B------:R-:W-:Y:S01]  /*0c30*/  @!P1 LEA.HI.X R13, R20, R13, R22, 0x2, P3 ;  /* 0x0000000d140d9211 */ /* 0x000fe200018f1416 */
[----:B------:R-:W-:Y:S02]  /*0c40*/  IMAD.MOV.U32 R20, RZ, RZ, RZ ;  /* 0x000000ffff147224 */ /* 0x000fe400078e00ff */
[----:B--2---:R-:W-:-:S04]  /*0c50*/  @!P0 IMAD.WIDE R14, R21, 0x4, R14 ;  /* 0x00000004150e8825 */ /* 0x004fc800078e020e */
[----:B-1----:R-:W2:Y:S04]  /*0c60*/  @!P1 LDG.E R20, desc[UR12][R12.64+0x4] ;  /* 0x0000040c0c149981 */ /* 0x002ea8000c1e1900 */
[----:B------:R-:W3:Y:S01]  /*0c70*/  @!P0 LDG.E R18, desc[UR12][R14.64] ;  /* 0x0000000c0e128981 */ /* 0x000ee2000c1e1900 */
[----:B------:R-:W0:Y:S01]  /*0c80*/  S2R R23, SR_CgaCtaId ;  /* 0x0000000000177919 */ /* 0x000e220000008800 */
[----:B------:R-:W-:Y:S01]  /*0c90*/  MOV R22, 0x400 ;  /* 0x0000040000167802 */ /* 0x000fe20000000f00 */
[----:B------:R-:W-:-:S03]  /*0ca0*/  IMAD R21, R2, UR6, R19 ;  /* 0x0000000602157c24 */ /* 0x000fc6000f8e0213 */
[----:B0-----:R-:W-:-:S05]  /*0cb0*/  LEA R22, R23, R22, 0x18 ;  /* 0x0000001617167211 */ /* 0x001fca00078ec0ff */
[----:B------:R-:W-:Y:S02]  /*0cc0*/  IMAD R21, R21, 0x4, R22 ;  /* 0x0000000415157824 */ /* 0x000fe400078e0216 */
[----:B------:R-:W-:-:S03]  /*0cd0*/  VIADD R19, R19, 0x2 ;  /* 0x0000000213137836 */ /* 0x000fc60000000000 */
[----:B--2---:R2:W-:Y:S04]  /*0ce0*/  STS [R21+0x4], R20 ;  /* 0x0000041415007388 */ /* 0x0045e80000000800 */
[----:B---3--:R2:W-:Y:S02]  /*0cf0*/  STS [R21], R18 ;  /* 0x0000001215007388 */ /* 0x0085e40000000800 */
.L_x_118:
[----:B------:R-:W-:Y:S05]  /*0d00*/  @!P2 BRA `(.L_x_116) ;  /* 0x000000000044a947 */ /* 0x000fea0003800000 */
[----:B------:R-:W4:Y:S01]  /*0d10*/  LDC R13, c[0x0][0x384] ;  /* 0x0000e100ff0d7b82 */ /* 0x000f220000000800 */
[----:B0-----:R-:W-:Y:S01]  /*0d20*/  IMAD.IADD R14, R4, 0x1, R19 ;  /* 0x00000001040e7824 */ /* 0x001fe200078e0213 */
[----:B----4-:R-:W-:-:S04]  /*0d30*/  ISETP.GE.AND P0, PT, R16, R13, PT ;  /* 0x0000000d1000720c */ /* 0x010fc80003f06270 */
[----:B------:R-:W-:Y:S01]  /*0d40*/  ISETP.GE.OR P0, PT, R14, R11, P0 ;  /* 0x0000000b0e00720c */ /* 0x000fe20000706670 */
[----:B------:R-:W-:-:S03]  /*0d50*/  IMAD.MOV.U32 R11, RZ, RZ, RZ ;  /* 0x000000ffff0b7224 */ /* 0x000fc600078e00ff */
[----:B------:R-:W-:-:S04]  /*0d60*/  ISETP.LT.OR P0, PT, R14, 0x1, P0 ;  /* 0x000000010e00780c */ /* 0x000fc80000701670 */
[----:B------:R-:W-:-:S13]  /*0d70*/  ISETP.LT.OR P0, PT, R16, 0x1, P0 ;  /* 0x000000011000780c */ /* 0x000fda0000701670 */
[----:B------:R-:W0:Y:S01]  /*0d80*/  @!P0 LDC.64 R12, c[0x0][0x390] ;  /* 0x0000e400ff0c8b82 */ /* 0x000e220000000a00 */
[----:B------:R-:W-:-:S05]  /*0d90*/  @!P0 IADD3 R17, PT, PT, R17, R14, RZ ;  /* 0x0000000e11118210 */ /* 0x000fca0007ffe0ff */
[----:B0-----:R-:W-:-:S05]  /*0da0*/  @!P0 IMAD.WIDE R12, R17, 0x4, R12 ;  /* 0x00000004110c8825 */ /* 0x001fca00078e020c */
[----:B-1----:R-:W4:Y:S01]  /*0db0*/  @!P0 LDG.E R11, desc[UR12][R12.64] ;  /* 0x0000000c0c0b8981 */ /* 0x002f22000c1e1900 */
[----:B------:R-:W-:Y:S01]  /*0dc0*/  MOV R15, 0x400 ;  /* 0x00000400000f7802 */ /* 0x000fe20000000f00 */
[----:B------:R-:W-:Y:S01]  /*0dd0*/  IMAD R14, R2, UR6, R19 ;  /* 0x00000006020e7c24 */ /* 0x000fe2000f8e0213 */
[----:B------:R-:W0:Y:S02]  /*0de0*/  S2R R16, SR_CgaCtaId ;  /* 0x0000000000107919 */ /* 0x000e240000008800 */
[----:B0-----:R-:W-:-:S05]  /*0df0*/  LEA R15, R16, R15, 0x18 ;  /* 0x0000000f100f7211 */ /* 0x001fca00078ec0ff */
[----:B------:R-:W-:-:S05]  /*0e00*/  IMAD R14, R14, 0x4, R15 ;  /* 0x000000040e0e7824 */ /* 0x000fca00078e020f */
[----:B----4-:R4:W-:Y:S02]  /*0e10*/  STS [R14], R11 ;  /* 0x0000000b0e007388 */ /* 0x0109e40000000800 */
.L_x_116:
[----:B------:R-:W-:Y:S05]  /*0e20*/  BRA.U UP0, `(.L_x_119) ;  /* 0xfffffff5000c7547 */ /* 0x000fea000b83ffff */
.L_x_113:
[----:B-1----:R-:W-:Y:S05]  /*0e30*/  BSYNC.RECONVERGENT B0 ;  /* 0x0000000000007941 */ /* 0x002fea0003800200 */
.L_x_112:
[----:B------:R-:W-:Y:S01]  /*0e40*/  ISETP.NE.AND P0, PT, R3, 0x1, PT ;  /* 0x000000010300780c */ /* 0x000fe20003f05270 */
[----:B------:R-:W-:Y:S03]  /*0e50*/  BSSY.RECONVERGENT B0, `(.L_x_120) ;  /* 0x000011d000007945 */ /* 0x000fe60003800200 */
[----:B------:R-:W-:-:S13]  /*0e60*/  ISETP.NE.OR P0, PT, R0, 0x1, P0 ;  /* 0x000000010000780c */ /* 0x000fda0000705670 */
[----:B------:R-:W-:Y:S05]  /*0e70*/  @P0 BRA `(.L_x_121) ;  /* 0x0000001000680947 */ /* 0x000fea0003800000 */
[----:B0-----:R-:W0:Y:S02]  /*0e80*/  LDC R15, c[0x0][0x3d0] ;  /* 0x0000f400ff0f7b82 */ /* 0x001e240000000800 */
[----:B0-----:R-:W-:-:S05]  /*0e90*/  VIADD R15, R15, UR5 ;  /* 0x000000050f0f7c36 */ /* 0x001fca0008000000 */
[----:B------:R-:W-:-:S13]  /*0ea0*/  ISETP.GT.AND P0, PT, R15, R6, PT ;  /* 0x000000060f00720c */ /* 0x000fda0003f04270 */
[----:B------:R-:W-:Y:S05]  /*0eb0*/  @!P0 BRA `(.L_x_121) ;  /* 0x0000001000588947 */ /* 0x000fea0003800000 */
[----:B------:R-:W-:Y:S02]  /*0ec0*/  IMAD.IADD R0, R7, 0x1, R2 ;  /* 0x0000000107007824 */ /* 0x000fe400078e0202 */
[----:B----4-:R-:W-:-:S05]  /*0ed0*/  IMAD.MOV R14, RZ, RZ, -R7 ;  /* 0x000000ffff0e7224 */ /* 0x010fca00078e0a07 */
[----:B------:R-:W-:-:S13]  /*0ee0*/  ISETP.GT.AND P0, PT, R0, R14, PT ;  /* 0x0000000e0000720c */ /* 0x000fda0003f04270 */
[----:B------:R-:W-:Y:S05]  /*0ef0*/  @!P0 BRA `(.L_x_121) ;  /* 0x0000001000488947 */ /* 0x000fea0003800000 */
[----:B------:R-:W0:Y:S01]  /*0f00*/  LDCU UR6, c[0x0][0x3cc] ;  /* 0x00007980ff0677ac */ /* 0x000e220008000800 */
[C---:B------:R-:W-:Y:S02]  /*0f10*/  IMAD.IADD R0, R7.reuse, 0x1, R0 ;  /* 0x0000000107007824 */ /* 0x040fe400078e0200 */
[----:B------:R-:W-:Y:S02]  /*0f20*/  IMAD R8, R7, -0x2, R2 ;  /* 0xfffffffe07087824 */ /* 0x000fe400078e0202 */
[C---:B------:R-:W-:Y:S01]  /*0f30*/  VIADD R9, R0.reuse, 0xffffffff ;  /* 0xffffffff00097836 */ /* 0x040fe20000000000 */
[----:B------:R-:W-:Y:S02]  /*0f40*/  LOP3.LUT R7, R0, 0x7, RZ, 0xc0, !PT ;  /* 0x0000000700077812 */ /* 0x000fe400078ec0ff */
[----:B------:R-:W-:Y:S02]  /*0f50*/  LOP3.LUT R8, R8, 0x3, RZ, 0xc0, !PT ;  /* 0x0000000308087812 */ /* 0x000fe400078ec0ff */
[----:B------:R-:W-:Y:S01]  /*0f60*/  ISETP.GE.U32.AND P3, PT, R9, 0x7, PT ;  /* 0x000000070900780c */ /* 0x000fe20003f66070 */
[----:B------:R-:W-:Y:S01]  /*0f70*/  VIADD R7, R7, 0xffffffff ;  /* 0xffffffff07077836 */ /* 0x000fe20000000000 */
[----:B------:R-:W-:-:S04]  /*0f80*/  ISETP.NE.AND P2, PT, R8, 0x1, PT ;  /* 0x000000010800780c */ /* 0x000fc80003f45270 */
[----:B------:R-:W-:Y:S01]  /*0f90*/  ISETP.GE.U32.AND P4, PT, R7, 0x3, PT ;  /* 0x000000030700780c */ /* 0x000fe20003f86070 */
[----:B0-----:R-:W-:Y:S02]  /*0fa0*/  ULEA.HI UR4, UR6, UR6, URZ, 0x1 ;  /* 0x0000000606047291 */ /* 0x001fe4000f8f08ff */
[----:B--23--:R-:W-:Y:S02]  /*0fb0*/  VIADD R18, R2, UR6 ;  /* 0x0000000602127c36 */ /* 0x00cfe40008000000 */
[----:B------:R-:W-:-:S06]  /*0fc0*/  USHF.R.S32.HI UR4, URZ, 0x1, UR4 ;  /* 0x00000001ff047899 */ /* 0x000fcc0008011404 */
[----:B------:R-:W-:-:S07]  /*0fd0*/  MOV R7, UR4 ;  /* 0x0000000400077c02 */ /* 0x000fce0008000f00 */
.L_x_131:
[----:B0-----:R-:W0:Y:S01]  /*0fe0*/  LDCU UR4, c[0x0][0x380] ;  /* 0x00007000ff0477ac */ /* 0x001e220008000800 */
[----:B--2---:R-:W-:Y:S01]  /*0ff0*/  LOP3.LUT R2, R0, 0x7, RZ, 0xc0, !PT ;  /* 0x0000000700027812 */ /* 0x004fe200078ec0ff */
[----:B------:R-:W-:Y:S01]  /*1000*/  IMAD.IADD R19, R5, 0x1, R6 ;  /* 0x0000000105137824 */ /* 0x000fe200078e0206 */
[----:B------:R-:W-:Y:S01]  /*1010*/  BSSY.RECONVERGENT B1, `(.L_x_122) ;  /* 0x0000075000017945 */ /* 0x000fe20003800200 */
[----:B------:R-:W-:Y:S01]  /*1020*/  IMAD.MOV.U32 R17, RZ, RZ, R14 ;  /* 0x000000ffff117224 */ /* 0x000fe200078e000e */
[----:B------:R-:W-:Y:S01]  /*1030*/  ISETP.NE.AND P5, PT, R2, RZ, PT ;  /* 0x000000ff0200720c */ /* 0x000fe20003fa5270 */
[----:B0-----:R-:W-:-:S04]  /*1040*/  IMAD.U32 R16, RZ, RZ, UR4 ;  /* 0x00000004ff107e24 */ /* 0x001fc8000f8e00ff */
[----:B------:R-:W-:Y:S01]  /*1050*/  IMAD R2, R19, R16, RZ ;  /* 0x0000001013027224 */ /* 0x000fe200078e02ff */
[----:B-1-3--:R-:W-:Y:S07]  /*1060*/  @!P3 BRA `(.L_x_123) ;  /* 0x0000000400bcb947 */ /* 0x00afee0003800000 */
[----:B------:R-:W0:Y:S01]  /*1070*/  LDC.64 R8, c[0x0][0x3d0] ;  /* 0x0000f400ff087b82 */ /* 0x000e220000000a00 */
[----:B------:R-:W1:Y:S01]  /*1080*/  LDCU UR4, c[0x0][0x384] ;  /* 0x00007080ff0477ac */ /* 0x000e620008000800 */
[----:B------:R-:W-:Y:S01]  /*1090*/  SHF.R.S32.HI R20, RZ, 0x1f, R2 ;  /* 0x0000001fff147819 */ /* 0x000fe20000011402 */
[----:B------:R-:W-:Y:S01]  /*10a0*/  IMAD.MOV.U32 R17, RZ, RZ, R14 ;  /* 0x000000ffff117224 */ /* 0x000fe200078e000e */
[----:B-1----:R-:W-:-:S13]  /*10b0*/  ISETP.GE.AND P6, PT, R19, UR4, PT ;  /* 0x0000000413007c0c */ /* 0x002fda000bfc6270 */
.L_x_124:
[----:B-1----:R-:W1:Y:S01]  /*10c0*/  LDCU UR4, c[0x0][0x380] ;  /* 0x00007000ff0477ac */ /* 0x002e620008000800 */
[----:B------:R-:W-:Y:S01]  /*10d0*/  IMAD.IADD R21, R4, 0x1, R17 ;  /* 0x0000000104157824 */ /* 0x000fe200078e0211 */
[----:B------:R-:W2:Y:S03]  /*10e0*/  LDCU.64 UR6, c[0x0][0x3a8] ;  /* 0x00007500ff0677ac */ /* 0x000ea60008000a00 */
[----:B------:R-:W-:Y:S01]  /*10f0*/  VIADD R23, R21, 0x1 ;  /* 0x0000000115177836 */ /* 0x000fe20000000000 */
[----:B------:R-:W-:-:S04]  /*1100*/  IADD3 R11, P1, PT, R2, R21, RZ ;  /* 0x00000015020b7210 */ /* 0x000fc80007f3e0ff */
[----:B------:R-:W-:Y:S01]  /*1110*/  LEA.HI.X.SX32 R22, R21, R20, 0x1, P1 ;  /* 0x0000001415167211 */ /* 0x000fe200008f0eff */
[----:B-1----:R-:W-:Y:S01]  /*1120*/  IMAD.U32 R16, RZ, RZ, UR4 ;  /* 0x00000004ff107e24 */ /* 0x002fe2000f8e00ff */
[----:B--2---:R-:W-:-:S04]  /*1130*/  LEA R10, P1, R11, UR6, 0x2 ;  /* 0x000000060b0a7c11 */ /* 0x004fc8000f8210ff */
[-C--:B------:R-:W-:Y:S02]  /*1140*/  ISETP.GE.OR P0, PT, R21, R16.reuse, P6 ;  /* 0x000000101500720c */ /* 0x080fe40003706670 */
[----:B------:R-:W-:Y:S01]  /*1150*/  LEA.HI.X R11, R11, UR7, R22, 0x2, P1 ;  /* 0x000000070b0b7c11 */ /* 0x000fe200088f1416 */
[----:B------:R-:W1:Y:S01]  /*1160*/  LDCU UR7, c[0x0][0x3d4] ;  /* 0x00007a80ff0777ac */ /* 0x000e620008000800 */
[----:B------:R-:W-:Y:S02]  /*1170*/  ISETP.LT.OR P0, PT, R21, 0x1, P0 ;  /* 0x000000011500780c */ /* 0x000fe40000701670 */
[----:B------:R-:W-:Y:S02]  /*1180*/  ISETP.GE.OR P1, PT, R23, R16, P6 ;  /* 0x000000101700720c */ /* 0x000fe40003726670 */
[----:B------:R-:W-:Y:S02]  /*1190*/  ISETP.LT.OR P0, PT, R19, 0x1, P0 ;  /* 0x000000011300780c */ /* 0x000fe40000701670 */
[----:B------:R-:W-:-:S04]  /*11a0*/  ISETP.GT.U32.OR P1, PT, R21, 0x7ffffffe, P1 ;  /* 0x7ffffffe1500780c */ /* 0x000fc80000f24470 */
[----:B------:R-:W-:-:S07]  /*11b0*/  ISETP.LT.OR P1, PT, R19, 0x1, P1 ;  /* 0x000000011300780c */ /* 0x000fce0000f21670 */
[----:B------:R-:W2:Y:S01]  /*11c0*/  @!P0 LDC.64 R12, c[0x0][0x3a8] ;  /* 0x0000ea00ff0c8b82 */ /* 0x000ea20000000a00 */
[----:B------:R-:W-:Y:S01]  /*11d0*/  @!P0 IMAD.IADD R23, R2, 0x1, R21 ;  /* 0x0000000102178824 */ /* 0x000fe200078e0215 */
[C---:B------:R-:W-:Y:S01]  /*11e0*/  IADD3 R27, PT, PT, R21.reuse, 0x2, RZ ;  /* 0x00000002151b7810 */ /* 0x040fe20007ffe0ff */
[----:B------:R-:W-:Y:S02]  /*11f0*/  VIADD R29, R21, 0x3 ;  /* 0x00000003151d7836 */ /* 0x000fe40000000000 */
[----:B-1----:R-:W-:Y:S02]  /*1200*/  IMAD.U32 R25, RZ, RZ, UR7 ;  /* 0x00000007ff197e24 */ /* 0x002fe4000f8e00ff */
[----:B------:R-:W-:Y:S02]  /*1210*/  IMAD.U32 R26, RZ, RZ, UR7 ;  /* 0x00000007ff1a7e24 */ /* 0x000fe4000f8e00ff */
[--C-:B------:R-:W-:Y:S02]  /*1220*/  @!P0 IMAD.MOV.U32 R25, RZ, RZ, R18.reuse ;  /* 0x000000ffff198224 */ /* 0x100fe400078e0012 */
[----:B------:R-:W-:-:S02]  /*1230*/  @!P1 IMAD.MOV.U32 R26, RZ, RZ, R18 ;  /* 0x000000ffff1a9224 */ /* 0x000fc400078e0012 */
[----:B--2---:R-:W-:Y:S01]  /*1240*/  @!P0 IMAD.WIDE R12, R23, 0x4, R12 ;  /* 0x00000004170c8825 */ /* 0x004fe200078e020c */
[----:B------:R-:W-:-:S06]  /*1250*/  CS2R R22, SRZ ;  /* 0x0000000000167805 */ /* 0x000fcc000001ff00 */
[----:B------:R1:W2:Y:S01]  /*1260*/  @!P0 LDG.E R22, desc[UR12][R12.64] ;  /* 0x0000000c0c168981 */ /* 0x0002a2000c1e1900 */
[----:B------:R-:W-:-:S03]  /*1270*/  ISETP.GE.OR P0, PT, R27, R16, P6 ;  /* 0x000000101b00720c */ /* 0x000fc60003706670 */
[----:B------:R-:W3:Y:S01]  /*1280*/  @!P1 LDG.E R23, desc[UR12][R10.64+0x4] ;  /* 0x0000040c0a179981 */ /* 0x000ee2000c1e1900 */
[----:B------:R-:W-:Y:S01]  /*1290*/  ISETP.GE.OR P1, PT, R29, R16, P6 ;  /* 0x000000101d00720c */ /* 0x000fe20003726670 */
[----:B------:R-:W-:Y:S01]  /*12a0*/  IMAD.MOV.U32 R24, RZ, RZ, RZ ;  /* 0x000000ffff187224 */ /* 0x000fe200078e00ff */
[----:B------:R-:W-:Y:S02]  /*12b0*/  ISETP.LT.OR P0, PT, R27, 0x1, P0 ;  /* 0x000000011b00780c */ /* 0x000fe40000701670 */
[----:B------:R-:W-:Y:S01]  /*12c0*/  ISETP.LT.OR P1, PT, R29, 0x1, P1 ;  /* 0x000000011d00780c */ /* 0x000fe20000f21670 */
[----:B-1----:R-:W-:Y:S01]  /*12d0*/  IMAD.MOV.U32 R12, RZ, RZ, RZ ;  /* 0x000000ffff0c7224 */ /* 0x002fe200078e00ff */
[C---:B------:R-:W-:Y:S02]  /*12e0*/  ISETP.LT.OR P0, PT, R19.reuse, 0x1, P0 ;  /* 0x000000011300780c */ /* 0x040fe40000701670 */
[----:B------:R-:W-:-:S11]  /*12f0*/  ISETP.LT.OR P1, PT, R19, 0x1, P1 ;  /* 0x000000011300780c */ /* 0x000fd60000f21670 */
[----:B------:R-:W4:Y:S04]  /*1300*/  @!P0 LDG.E R24, desc[UR12][R10.64+0x8] ;  /* 0x0000080c0a188981 */ /* 0x000f28000c1e1900 */
[----:B------:R-:W5:Y:S01]  /*1310*/  @!P1 LDG.E R12, desc[UR12][R10.64+0xc] ;  /* 0x00000c0c0a0c9981 */ /* 0x000f62000c1e1900 */
[----:B------:R-:W1:Y:S01]  /*1320*/  S2UR UR6, SR_CgaCtaId ;  /* 0x00000000000679c3 */ /* 0x000e620000008800 */
[----:B------:R-:W-:Y:S01]  /*1330*/  VIADD R29, R21, 0x4 ;  /* 0x00000004151d7836 */ /* 0x000fe20000000000 */
[----:B------:R-:W-:Y:S01]  /*1340*/  MOV R28, UR7 ;  /* 0x00000007001c7c02 */ /* 0x000fe20008000f00 */
[----:B------:R-:W-:Y:S01]  /*1350*/  IMAD.U32 R27, RZ, RZ, UR7 ;  /* 0x00000007ff1b7e24 */ /* 0x000fe2000f8e00ff */
[----:B------:R-:W-:Y:S01]  /*1360*/  UMOV UR4, 0x400 ;  /* 0x0000040000047882 */ /* 0x000fe20000000000 */
[----:B------:R-:W-:Y:S01]  /*1370*/  @!P0 IMAD.MOV.U32 R27, RZ, RZ, R18 ;  /* 0x000000ffff1b8224 */ /* 0x000fe200078e0012 */
[----:B------:R-:W-:Y:S01]  /*1380*/  ISETP.GE.OR P0, PT, R29, R16, P6 ;  /* 0x000000101d00720c */ /* 0x000fe20003706670 */
[----:B0-----:R-:W-:-:S02]  /*1390*/  IMAD R13, R8, R9, R17 ;  /* 0x00000009080d7224 */ /* 0x001fc400078e0211 */
[----:B------:R-:W-:Y:S01]  /*13a0*/  @!P1 IMAD.MOV.U32 R28, RZ, RZ, R18 ;  /* 0x000000ffff1c9224 */ /* 0x000fe200078e0012 */
[----:B------:R-:W-:Y:S01]  /*13b0*/  ISETP.LT.OR P0, PT, R29, 0x1, P0 ;  /* 0x000000011d00780c */ /* 0x000fe20000701670 */
[----:B------:R-:W-:Y:S02]  /*13c0*/  VIADD R29, R21, 0x5 ;  /* 0x00000005151d7836 */ /* 0x000fe40000000000 */
[-CC-:B------:R-:W-:Y:S01]  /*13d0*/  IMAD R25, R25, R6.reuse, R13.reuse ;  /* 0x0000000619197224 */ /* 0x180fe200078e020d */
[----:B------:R-:W-:Y:S01]  /*13e0*/  ISETP.LT.OR P0, PT, R19, 0x1, P0 ;  /* 0x000000011300780c */ /* 0x000fe20000701670 */
[--C-:B------:R-:W-:Y:S01]  /*13f0*/  IMAD R26, R26, R6, R13.reuse ;  /* 0x000000061a1a7224 */ /* 0x100fe200078e020d */
[----:B------:R-:W-:Y:S01]  /*1400*/  ISETP.GE.OR P1, PT, R29, R16, P6 ;  /* 0x000000101d00720c */ /* 0x000fe20003726670 */
[-CC-:B------:R-:W-:Y:S02]  /*1410*/  IMAD R28, R28, R6.reuse, R13.reuse ;  /* 0x000000061c1c7224 */ /* 0x180fe400078e020d */
[----:B------:R-:W-:Y:S01]  /*1420*/  IMAD R27, R27, R6, R13 ;  /* 0x000000061b1b7224 */ /* 0x000fe200078e020d */
[----:B------:R-:W-:Y:S01]  /*1430*/  ISETP.LT.OR P1, PT, R29, 0x1, P1 ;  /* 0x000000011d00780c */ /* 0x000fe20000f21670 */
[----:B-1----:R-:W-:-:S03]  /*1440*/  ULEA UR4, UR6, UR4, 0x18 ;  /* 0x0000000406047291 */ /* 0x002fc6000f8ec0ff */
[----:B------:R-:W-:-:S03]  /*1450*/  ISETP.LT.OR P1, PT, R19, 0x1, P1 ;  /* 0x000000011300780c */ /* 0x000fc60000f21670 */
[----:B------:R-:W-:Y:S02]  /*1460*/  LEA R25, R25, UR4, 0x2 ;  /* 0x0000000419197c11 */ /* 0x000fe4000f8e10ff */
[----:B------:R-:W-:Y:S02]  /*1470*/  LEA R26, R26, UR4, 0x2 ;  /* 0x000000041a1a7c11 */ /* 0x000fe4000f8e10ff */
[----:B------:R-:W-:Y:S01]  /*1480*/  LEA R29, R28, UR4, 0x2 ;  /* 0x000000041c1d7c11 */ /* 0x000fe2000f8e10ff */
[----:B------:R-:W-:Y:S01]  /*1490*/  VIADD R28, R21, 0x6 ;  /* 0x00000006151c7836 */ /* 0x000fe20000000000 */
[----:B------:R-:W-:Y:S01]  /*14a0*/  LEA R27, R27, UR4, 0x2 ;  /* 0x000000041b1b7c11 */ /* 0x000fe2000f8e10ff */
[----:B------:R-:W-:Y:S01]  /*14b0*/  VIADD R21, R21, 0x7 ;  /* 0x0000000715157836 */ /* 0x000fe20000000000 */
[----:B--2---:R-:W-:Y:S04]  /*14c0*/  STS [R25], R22 ;  /* 0x0000001619007388 */ /* 0x004fe80000000800 */
[----:B---3--:R0:W-:Y:S02]  /*14d0*/  STS [R26+0x4], R23 ;  /* 0x000004171a007388 */ /* 0x0081e40000000800 */
[----:B0-----:R-:W-:Y:S01]  /*14e0*/  CS2R R22, SRZ ;  /* 0x0000000000167805 */ /* 0x001fe2000001ff00 */
[----:B------:R-:W-:-:S02]  /*14f0*/  IMAD.U32 R26, RZ, RZ, UR7 ;  /* 0x00000007ff1a7e24 */ /* 0x000fc4000f8e00ff */
[----:B------:R-:W-:Y:S02]  /*1500*/  IMAD.U32 R25, RZ, RZ, UR7 ;  /* 0x00000007ff197e24 */ /* 0x000fe4000f8e00ff */
[--C-:B------:R-:W-:Y:S01]  /*1510*/  @!P0 IMAD.MOV.U32 R26, RZ, RZ, R18.reuse ;  /* 0x000000ffff1a8224 */ /* 0x100fe200078e0012 */
[----:B------:R-:W2:Y:S01]  /*1520*/  @!P0 LDG.E R23, desc[UR12][R10.64+0x10] ;  /* 0x0000100c0a178981 */ /* 0x000ea2000c1e1900 */
[CC--:B------:R-:W-:Y:S01]  /*1530*/  ISETP.GE.OR P0, PT, R28.reuse, R16.reuse, P6 ;  /* 0x000000101c00720c */ /* 0x0c0fe20003706670 */
[----:B------:R-:W-:Y:S02]  /*1540*/  @!P1 IMAD.MOV.U32 R25, RZ, RZ, R18 ;  /* 0x000000ffff199224 */ /* 0x000fe400078e0012 */
[----:B------:R-:W3:Y:S01]  /*1550*/  @!P1 LDG.E R22, desc[UR12][R10.64+0x14] ;  /* 0x0000140c0a169981 */ /* 0x000ee2000c1e1900 */
[C---:B------:R-:W-:Y:S02]  /*1560*/  ISETP.GE.OR P1, PT, R21.reuse, R16, P6 ;  /* 0x000000101500720c */ /* 0x040fe40003726670 */
[----:B------:R-:W-:Y:S01]  /*1570*/  ISETP.LT.OR P0, PT, R28, 0x1, P0 ;  /* 0x000000011c00780c */ /* 0x000fe20000701670 */
[----:B----4-:R-:W-:Y:S01]  /*1580*/  STS [R27+0x8], R24 ;  /* 0x000008181b007388 */ /* 0x010fe20000000800 */
[----:B------:R-:W-:-:S02]  /*1590*/  ISETP.LT.OR P1, PT, R21, 0x1, P1 ;  /* 0x000000011500780c */ /* 0x000fc40000f21670 */
[C---:B------:R-:W-:Y:S01]  /*15a0*/  ISETP.LT.OR P0, PT, R19.reuse, 0x1, P0 ;  /* 0x000000011300780c */ /* 0x040fe20000701670 */
[----:B-----5:R0:W-:Y:S01]  /*15b0*/  STS [R29+0xc], R12 ;  /* 0x00000c0c1d007388 */ /* 0x0201e20000000800 */
[----:B------:R-:W-:Y:S01]  /*15c0*/  ISETP.LT.OR P1, PT, R19, 0x1, P1 ;  /* 0x000000011300780c */ /* 0x000fe20000f21670 */
[----:B------:R-:W-:Y:S02]  /*15d0*/  IMAD.MOV.U32 R21, RZ, RZ, RZ ;  /* 0x000000ffff157224 */ /* 0x000fe400078e00ff */
[----:B0-----:R-:W-:-:S08]  /*15e0*/  HFMA2 R12, -RZ, RZ, 0, 0 ;  /* 0x00000000ff0c7431 */ /* 0x001fd000000001ff */
[----:B------:R-:W4:Y:S04]  /*15f0*/  @!P0 LDG.E R21, desc[UR12][R10.64+0x18] ;  /* 0x0000180c0a158981 */ /* 0x000f28000c1e1900 */
[----:B------:R0:W5:Y:S01]  /*1600*/  @!P1 LDG.E R12, desc[UR12][R10.64+0x1c] ;  /* 0x00001c0c0a0c9981 */ /* 0x000162000c1e1900 */
[----:B------:R-:W-:Y:S02]  /*1610*/  IMAD.U32 R24, RZ, RZ, UR7 ;  /* 0x00000007ff187e24 */ /* 0x000fe4000f8e00ff */
[----:B------:R-:W-:Y:S02]  /*1620*/  IMAD.U32 R27, RZ, RZ, UR7 ;  /* 0x00000007ff1b7e24 */ /* 0x000fe4000f8e00ff */
[--C-:B------:R-:W-:Y:S02]  /*1630*/  @!P0 IMAD.MOV.U32 R24, RZ, RZ, R18.reuse ;  /* 0x000000ffff188224 */ /* 0x100fe400078e0012 */
[----:B------:R-:W-:-:S02]  /*1640*/  @!P1 IMAD.MOV.U32 R27, RZ, RZ, R18 ;  /* 0x000000ffff1b9224 */ /* 0x000fc400078e0012 */
[-CC-:B------:R-:W-:Y:S02]  /*1650*/  IMAD R26, R26, R6.reuse, R13.reuse ;  /* 0x000000061a1a7224 */ /* 0x180fe400078e020d */
[-CC-:B------:R-:W-:Y:S02]  /*1660*/  IMAD R25, R25, R6.reuse, R13.reuse ;  /* 0x0000000619197224 */ /* 0x180fe400078e020d */
[-CC-:B------:R-:W-:Y:S02]  /*1670*/  IMAD R24, R24, R6.reuse, R13.reuse ;  /* 0x0000000618187224 */ /* 0x180fe400078e020d */
[----:B------:R-:W-:Y:S01]  /*1680*/  IMAD R27, R27, R6, R13 ;  /* 0x000000061b1b7224 */ /* 0x000fe200078e020d */
[----:B------:R-:W-:Y:S02]  /*1690*/  LEA R26, R26, UR4, 0x2 ;  /* 0x000000041a1a7c11 */ /* 0x000fe4000f8e10ff */
[----:B------:R-:W-:Y:S02]  /*16a0*/  LEA R25, R25, UR4, 0x2 ;  /* 0x0000000419197c11 */ /* 0x000fe4000f8e10ff */
[----:B------:R-:W-:Y:S01]  /*16b0*/  LEA R24, R24, UR4, 0x2 ;  /* 0x0000000418187c11 */ /* 0x000fe2000f8e10ff */
[----:B------:R-:W-:Y:S01]  /*16c0*/  VIADD R17, R17, 0x8 ;  /* 0x0000000811117836 */ /* 0x000fe20000000000 */
[----:B------:R-:W-:-:S02]  /*16d0*/  LEA R27, R27, UR4, 0x2 ;  /* 0x000000041b1b7c11 */ /* 0x000fc4000f8e10ff */
[----:B0-----:R-:W-:Y:S01]  /*16e0*/  LOP3.LUT R11, R0, 0xfffffff8, RZ, 0xc0, !PT ;  /* 0xfffffff8000b7812 */ /* 0x001fe200078ec0ff */
[----:B------:R-:W-:-:S05]  /*16f0*/  IMAD.IADD R10, R7, 0x1, R17 ;  /* 0x00000001070a7824 */ /* 0x000fca00078e0211 */
[----:B------:R-:W-:Y:S01]  /*1700*/  ISETP.NE.AND P0, PT, R10, R11, PT ;  /* 0x0000000b0a00720c */ /* 0x000fe20003f05270 */
[----:B--2---:R1:W-:Y:S04]  /*1710*/  STS [R26+0x10], R23 ;  /* 0x000010171a007388 */ /* 0x0043e80000000800 */
[----:B---3--:R1:W-:Y:S04]  /*1720*/  STS [R25+0x14], R22 ;  /* 0x0000141619007388 */ /* 0x0083e80000000800 */
[----:B----4-:R1:W-:Y:S04]  /*1730*/  STS [R24+0x18], R21 ;  /* 0x0000181518007388 */ /* 0x0103e80000000800 */
[----:B-----5:R1:W-:Y:S01]  /*1740*/  STS [R27+0x1c], R12 ;  /* 0x00001c0c1b007388 */ /* 0x0203e20000000800 */
[----:B------:R-:W-:Y:S05]  /*1750*/  @P0 BRA `(.L_x_124) ;  /* 0xfffffff800580947 */ /* 0x000fea000383ffff */
.L_x_123:
[----:B------:R-:W-:Y:S05]  /*1760*/  BSYNC.RECONVERGENT B1 ;  /* 0x0000000000017941 */ /* 0x000fea0003800200 */
.L_x_122:
[----:B------:R-:W-:Y:S04]  /*1770*/  BSSY.RECONVERGENT B1, `(.L_x_125) ;  /* 0x0000087000017945 */ /* 0x000fe80003800200 */
[----:B------:R-:W-:Y:S05]  /*1780*/  @!P5 BRA `(.L_x_126) ;  /* 0x000000080014d947 */ /* 0x000fea0003800000 */
[----:B------:R-:W-:Y:S01]  /*1790*/  BSSY.RECONVERGENT B2, `(.L_x_127) ;  /* 0x0000040000027945 */ /* 0x000fe20003800200 */
[----:B------:R-:W-:-:S03]  /*17a0*/  LOP3.LUT P6, RZ, R0, 0x3, RZ, 0xc0, !PT ;  /* 0x0000000300ff7812 */ /* 0x000fc600078cc0ff */
[----:B------:R-:W-:Y:S10]  /*17b0*/  @!P4 BRA `(.L_x_128) ;  /* 0x0000000000f4c947 */ /* 0x000ff40003800000 */
[----:B------:R-:W0:Y:S01]  /*17c0*/  LDCU UR4, c[0x0][0x384] ;  /* 0x00007080ff0477ac */ /* 0x000e220008000800 */
[----:B-1----:R-:W-:Y:S01]  /*17d0*/  IMAD.IADD R27, R4, 0x1, R17 ;  /* 0x00000001041b7824 */ /* 0x002fe200078e0211 */
[----:B------:R-:W-:Y:S01]  /*17e0*/  SHF.R.S32.HI R10, RZ, 0x1f, R2 ;  /* 0x0000001fff0a7819 */ /* 0x000fe20000011402 */
[----:B------:R-:W-:Y:S01]  /*17f0*/  IMAD.MOV.U32 R12, RZ, RZ, RZ ;  /* 0x000000ffff0c7224 */ /* 0x000fe200078e00ff */
[----:B------:R-:W1:Y:S02]  /*1800*/  LDCU.64 UR6, c[0x0][0x3a8] ;  /* 0x00007500ff0677ac */ /* 0x000e640008000a00 */
[----:B------:R-:W-:Y:S02]  /*1810*/  IADD3 R20, P5, PT, R2, R27, RZ ;  /* 0x0000001b02147210 */ /* 0x000fe40007fbe0ff */
[----:B0-----:R-:W-:Y:S01]  /*1820*/  ISETP.GE.AND P0, PT, R19, UR4, PT ;  /* 0x0000000413007c0c */ /* 0x001fe2000bf06270 */
[----:B------:R-:W0:Y:S03]  /*1830*/  LDCU UR4, c[0x0][0x3d4] ;  /* 0x00007a80ff0477ac */ /* 0x000e260008000800 */
[----:B------:R-:W-:-:S04]  /*1840*/  ISETP.GE.OR P1, PT, R27, R16, P0 ;  /* 0x000000101b00720c */ /* 0x000fc80000726670 */
[----:B------:R-:W-:-:S04]  /*1850*/  ISETP.LT.OR P1, PT, R27, 0x1, P1 ;  /* 0x000000011b00780c */ /* 0x000fc80000f21670 */
[----:B------:R-:W-:Y:S01]  /*1860*/  ISETP.LT.OR P1, PT, R19, 0x1, P1 ;  /* 0x000000011300780c */ /* 0x000fe20000f21670 */
[C---:B------:R-:W-:Y:S01]  /*1870*/  VIADD R13, R27.reuse, 0x2 ;  /* 0x000000021b0d7836 */ /* 0x040fe20000000000 */
[C---:B------:R-:W-:Y:S01]  /*1880*/  LEA.HI.X.SX32 R25, R27.reuse, R10, 0x1, P5 ;  /* 0x0000000a1b197211 */ /* 0x040fe200028f0eff */
[----:B------:R-:W-:Y:S01]  /*1890*/  VIADD R21, R27, 0x3 ;  /* 0x000000031b157836 */ /* 0x000fe20000000000 */
[----:B0-----:R-:W-:-:S09]  /*18a0*/  MOV R23, UR4 ;  /* 0x0000000400177c02 */ /* 0x001fd20008000f00 */
[----:B------:R-:W0:Y:S01]  /*18b0*/  @!P1 LDC.64 R8, c[0x0][0x3a8] ;  /* 0x0000ea00ff089b82 */ /* 0x000e220000000a00 */
[----:B------:R-:W-:Y:S01]  /*18c0*/  @!P1 IMAD.IADD R11, R2, 0x1, R27 ;  /* 0x00000001020b9824 */ /* 0x000fe200078e021b */
[----:B-1----:R-:W-:Y:S01]  /*18d0*/  LEA R10, P5, R20, UR6, 0x2 ;  /* 0x00000006140a7c11 */ /* 0x002fe2000f8a10ff */
[----:B------:R-:W-:Y:S02]  /*18e0*/  @!P1 IMAD.MOV.U32 R23, RZ, RZ, R18 ;  /* 0x000000ffff179224 */ /* 0x000fe400078e0012 */
[----:B0-----:R-:W-:-:S04]  /*18f0*/  @!P1 IMAD.WIDE R8, R11, 0x4, R8 ;  /* 0x000000040b089825 */ /* 0x001fc800078e0208 */
[----:B------:R-:W-:Y:S01]  /*1900*/  VIADD R11, R27, 0x1 ;  /* 0x000000011b0b7836 */ /* 0x000fe20000000000 */
[----:B------:R0:W2:Y:S04]  /*1910*/  @!P1 LDG.E R12, desc[UR12][R8.64] ;  /* 0x0000000c080c9981 */ /* 0x0000a8000c1e1900 */
[-C--:B------:R-:W-:Y:S02]  /*1920*/  ISETP.GE.OR P1, PT, R11, R16.reuse, P0 ;  /* 0x000000100b00720c */ /* 0x080fe40000726670 */
[----:B------:R-:W-:Y:S02]  /*1930*/  LEA.HI.X R11, R20, UR7, R25, 0x2, P5 ;  /* 0x00000007140b7c11 */ /* 0x000fe4000a8f1419 */
[-C--:B------:R-:W-:Y:S02]  /*1940*/  ISETP.GE.OR P5, PT, R13, R16.reuse, P0 ;  /* 0x000000100d00720c */ /* 0x080fe400007a6670 */
[----:B------:R-:W-:Y:S01]  /*1950*/  ISETP.GE.OR P0, PT, R21, R16, P0 ;  /* 0x000000101500720c */ /* 0x000fe20000706670 */
[----:B0-----:R-:W0:Y:S01]  /*1960*/  LDC.64 R8, c[0x0][0x3d0] ;  /* 0x0000f400ff087b82 */ /* 0x001e220000000a00 */
[----:B------:R-:W-:-:S02]  /*1970*/  ISETP.GT.U32.OR P1, PT, R27, 0x7ffffffe, P1 ;  /* 0x7ffffffe1b00780c */ /* 0x000fc40000f24470 */
[----:B------:R-:W-:Y:S01]  /*1980*/  ISETP.LT.OR P5, PT, R13, 0x1, P5 ;  /* 0x000000010d00780c */ /* 0x000fe20002fa1670 */
[----:B------:R-:W-:Y:S01]  /*1990*/  IMAD.MOV.U32 R13, RZ, RZ, RZ ;  /* 0x000000ffff0d7224 */ /* 0x000fe200078e00ff */
[----:B------:R-:W-:Y:S02]  /*19a0*/  ISETP.LT.OR P0, PT, R21, 0x1, P0 ;  /* 0x000000011500780c */ /* 0x000fe40000701670 */
[----:B------:R-:W-:Y:S02]  /*19b0*/  CS2R R20, SRZ ;  /* 0x0000000000147805 */ /* 0x000fe4000001ff00 */
[C---:B------:R-:W-:Y:S02]  /*19c0*/  ISETP.LT.OR P1, PT, R19.reuse, 0x1, P1 ;  /* 0x000000011300780c */ /* 0x040fe40000f21670 */
[C---:B------:R-:W-:Y:S02]  /*19d0*/  ISETP.LT.OR P5, PT, R19.reuse, 0x1, P5 ;  /* 0x000000011300780c */ /* 0x040fe40002fa1670 */
[----:B------:R-:W-:-:S09]  /*19e0*/  ISETP.LT.OR P0, PT, R19, 0x1, P0 ;  /* 0x000000011300780c */ /* 0x000fd20000701670 */
[----:B------:R-:W3:Y:S04]  /*19f0*/  @!P1 LDG.E R21, desc[UR12][R10.64+0x4] ;  /* 0x0000040c0a159981 */ /* 0x000ee8000c1e1900 */
[----:B------:R-:W4:Y:S04]  /*1a00*/  @!P5 LDG.E R20, desc[UR12][R10.64+0x8] ;  /* 0x0000080c0a14d981 */ /* 0x000f28000c1e1900 */
[----:B------:R1:W5:Y:S01]  /*1a10*/  @!P0 LDG.E R13, desc[UR12][R10.64+0xc] ;  /* 0x00000c0c0a0d8981 */ /* 0x000362000c1e1900 */
[----:B------:R-:W1:Y:S01]  /*1a20*/  S2UR UR6, SR_CgaCtaId ;  /* 0x00000000000679c3 */ /* 0x000e620000008800 */
[----:B0-----:R-:W-:-:S02]  /*1a30*/  IMAD R8, R8, R9, R17 ;  /* 0x0000000908087224 */ /* 0x001fc400078e0211 */
[----:B------:R-:W-:Y:S02]  /*1a40*/  IMAD.U32 R9, RZ, RZ, UR4 ;  /* 0x00000004ff097e24 */ /* 0x000fe4000f8e00ff */
[----:B------:R-:W-:Y:S01]  /*1a50*/  IMAD.U32 R25, RZ, RZ, UR4 ;  /* 0x00000004ff197e24 */ /* 0x000fe2000f8e00ff */
[----:B------:R-:W-:Y:S01]  /*1a60*/  @!P5 MOV R25, R18 ;  /* 0x000000120019d202 */ /* 0x000fe20000000f00 */
[----:B------:R-:W-:Y:S01]  /*1a70*/  IMAD.U32 R27, RZ, RZ, UR4 ;  /* 0x00000004ff1b7e24 */ /* 0x000fe2000f8e00ff */
[----:B------:R-:W-:Y:S01]  /*1a80*/  UMOV UR4, 0x400 ;  /* 0x0000040000047882 */ /* 0x000fe20000000000 */
[--C-:B------:R-:W-:Y:S02]  /*1a90*/  @!P1 IMAD.MOV.U32 R9, RZ, RZ, R18.reuse ;  /* 0x000000ffff099224 */ /* 0x100fe400078e0012 */
[----:B------:R-:W-:Y:S02]  /*1aa0*/  @!P0 IMAD.MOV.U32 R27, RZ, RZ, R18 ;  /* 0x000000ffff1b8224 */ /* 0x000fe400078e0012 */
[----:B------:R-:W-:-:S02]  /*1ab0*/  IMAD R23, R23, R6, R8 ;  /* 0x0000000617177224 */ /* 0x000fc400078e0208 */
[-CC-:B------:R-:W-:Y:S02]  /*1ac0*/  IMAD R9, R9, R6.reuse, R8.reuse ;  /* 0x0000000609097224 */ /* 0x180fe400078e0208 */
[-CC-:B------:R-:W-:Y:S02]  /*1ad0*/  IMAD R25, R25, R6.reuse, R8.reuse ;  /* 0x0000000619197224 */ /* 0x180fe400078e0208 */
[----:B------:R-:W-:Y:S02]  /*1ae0*/  IMAD R27, R27, R6, R8 ;  /* 0x000000061b1b7224 */ /* 0x000fe400078e0208 */
[----:B------:R-:W-:Y:S01]  /*1af0*/  VIADD R17, R17, 0x4 ;  /* 0x0000000411117836 */ /* 0x000fe20000000000 */
[----:B-1----:R-:W-:-:S06]  /*1b00*/  ULEA UR4, UR6, UR4, 0x18 ;  /* 0x0000000406047291 */ /* 0x002fcc000f8ec0ff */
[----:B------:R-:W-:Y:S02]  /*1b10*/  LEA R23, R23, UR4, 0x2 ;  /* 0x0000000417177c11 */ /* 0x000fe4000f8e10ff */
[----:B------:R-:W-:Y:S02]  /*1b20*/  LEA R8, R9, UR4, 0x2 ;  /* 0x0000000409087c11 */ /* 0x000fe4000f8e10ff */
[----:B------:R-:W-:Y:S02]  /*1b30*/  LEA R25, R25, UR4, 0x2 ;  /* 0x0000000419197c11 */ /* 0x000fe4000f8e10ff */
[----:B------:R-:W-:Y:S01]  /*1b40*/  LEA R10, R27, UR4, 0x2 ;  /* 0x000000041b0a7c11 */ /* 0x000fe2000f8e10ff */
[----:B--2---:R0:W-:Y:S04]  /*1b50*/  STS [R23], R12 ;  /* 0x0000000c17007388 */ /* 0x0041e80000000800 */
[----:B---3--:R0:W-:Y:S04]  /*1b60*/  STS [R8+0x4], R21 ;  /* 0x0000041508007388 */ /* 0x0081e80000000800 */
[----:B----4-:R0:W-:Y:S04]  /*1b70*/  STS [R25+0x8], R20 ;  /* 0x0000081419007388 */ /* 0x0101e80000000800 */
[----:B-----5:R0:W-:Y:S02]  /*1b80*/  STS [R10+0xc], R13 ;  /* 0x00000c0d0a007388 */ /* 0x0201e40000000800 */
.L_x_128:
[----:B------:R-:W-:Y:S05]  /*1b90*/  BSYNC.RECONVERGENT B2 ;  /* 0x0000000000027941 */ /* 0x000fea0003800200 */
.L_x_127:
[----:B------:R-:W-:Y:S05]  /*1ba0*/  @!P6 BRA `(.L_x_126) ;  /* 0x00000004000ce947 */ /* 0x000fea0003800000 */
[----:B------:R-:W-:Y:S04]  /*1bb0*/  BSSY.RECONVERGENT B2, `(.L_x_129) ;  /* 0x0000029000027945 */ /* 0x000fe80003800200 */
[----:B------:R-:W-:Y:S05]  /*1bc0*/  @!P2 BRA `(.L_x_130) ;  /* 0x00000000009ca947 */ /* 0x000fea0003800000 */
[----:B------:R-:W2:Y:S01]  /*1bd0*/  LDCU UR4, c[0x0][0x384] ;  /* 0x00007080ff0477ac */ /* 0x000ea20008000800 */
[----:B0-----:R-:W-:Y:S02]  /*1be0*/  IMAD.IADD R13, R4, 0x1, R17 ;  /* 0x00000001040d7824 */ /* 0x001fe400078e0211 */
[----:B------:R-:W-:Y:S02]  /*1bf0*/  IMAD.MOV.U32 R20, RZ, RZ, RZ ;  /* 0x000000ffff147224 */ /* 0x000fe400078e00ff */
[----:B------:R-:W-:Y:S02]  /*1c00*/  VIADD R9, R13, 0x1 ;  /* 0x000000010d097836 */ /* 0x000fe40000000000 */
[----:B-1----:R-:W-:Y:S01]  /*1c10*/  IMAD.MOV.U32 R22, RZ, RZ, RZ ;  /* 0x000000ffff167224 */ /* 0x002fe200078e00ff */
[----:B--2---:R-:W-:-:S04]  /*1c20*/  ISETP.GE.AND P0, PT, R19, UR4, PT ;  /* 0x0000000413007c0c */ /* 0x004fc8000bf06270 */
        /* <DEDUP_REMOVED lines=8> */
[----:B------:R-:W-:-:S03]  /*1cb0*/  @!P1 IMAD.IADD R13, R2, 0x1, R13 ;  /* 0x00000001020d9824 */ /* 0x000fc600078e020d */
[----:B------:R-:W-:-:S03]  /*1cc0*/  @!P0 LEA.HI.X.SX32 R21, R2, RZ, 0x1, P5 ;  /* 0x000000ff02158211 */ /* 0x000fc600028f0eff */
[----:B------:R-:W1:Y:S01]  /*1cd0*/  @!P1 LDC.64 R10, c[0x0][0x3a8] ;  /* 0x0000ea00ff0a9b82 */ /* 0x000e620000000a00 */
[----:B0-----:R-:W-:-:S04]  /*1ce0*/  @!P0 LEA R8, P5, R12, R8, 0x2 ;  /* 0x000000080c088211 */ /* 0x001fc800078a10ff */
[----:B------:R-:W-:Y:S01]  /*1cf0*/  @!P0 LEA.HI.X R9, R12, R9, R21, 0x2, P5 ;  /* 0x000000090c098211 */ /* 0x000fe200028f1415 */
[----:B-1----:R-:W-:-:S04]  /*1d00*/  @!P1 IMAD.WIDE R10, R13, 0x4, R10 ;  /* 0x000000040d0a9825 */ /* 0x002fc800078e020a */
[----:B------:R-:W2:Y:S01]  /*1d10*/  @!P0 LDG.E R22, desc[UR12][R8.64+0x4] ;  /* 0x0000040c08168981 */ /* 0x000ea2000c1e1900 */
[----:B------:R-:W0:Y:S03]  /*1d20*/  LDC.64 R12, c[0x0][0x3d0] ;  /* 0x0000f400ff0c7b82 */ /* 0x000e260000000a00 */
[----:B------:R-:W3:Y:S01]  /*1d30*/  @!P1 LDG.E R20, desc[UR12][R10.64] ;  /* 0x0000000c0a149981 */ /* 0x000ee2000c1e1900 */
[----:B------:R-:W1:Y:S04]  /*1d40*/  LDCU UR4, c[0x0][0x3d4] ;  /* 0x00007a80ff0477ac */ /* 0x000e680008000800 */
[----:B------:R-:W4:Y:S01]  /*1d50*/  S2UR UR6, SR_CgaCtaId ;  /* 0x00000000000679c3 */ /* 0x000f220000008800 */
[----:B-1----:R-:W-:Y:S01]  /*1d60*/  IMAD.U32 R21, RZ, RZ, UR4 ;  /* 0x00000004ff157e24 */ /* 0x002fe2000f8e00ff */
[----:B------:R-:W-:Y:S01]  /*1d70*/  @!P1 MOV R21, R18 ;  /* 0x0000001200159202 */ /* 0x000fe20000000f00 */
[----:B------:R-:W-:Y:S01]  /*1d80*/  IMAD.U32 R23, RZ, RZ, UR4 ;  /* 0x00000004ff177e24 */ /* 0x000fe2000f8e00ff */
[----:B------:R-:W-:Y:S01]  /*1d90*/  UMOV UR4, 0x400 ;  /* 0x0000040000047882 */ /* 0x000fe20000000000 */
[----:B0-----:R-:W-:-:S02]  /*1da0*/  IMAD R12, R12, R13, R17 ;  /* 0x0000000d0c0c7224 */ /* 0x001fc400078e0211 */
[----:B------:R-:W-:Y:S02]  /*1db0*/  @!P0 IMAD.MOV.U32 R23, RZ, RZ, R18 ;  /* 0x000000ffff178224 */ /* 0x000fe400078e0012 */
[-CC-:B------:R-:W-:Y:S01]  /*1dc0*/  IMAD R21, R21, R6.reuse, R12.reuse ;  /* 0x0000000615157224 */ /* 0x180fe200078e020c */
[----:B----4-:R-:W-:Y:S01]  /*1dd0*/  ULEA UR4, UR6, UR4, 0x18 ;  /* 0x0000000406047291 */ /* 0x010fe2000f8ec0ff */
[----:B------:R-:W-:-:S05]  /*1de0*/  IMAD R23, R23, R6, R12 ;  /* 0x0000000617177224 */ /* 0x000fca00078e020c */
[----:B------:R-:W-:Y:S02]  /*1df0*/  LEA R21, R21, UR4, 0x2 ;  /* 0x0000000415157c11 */ /* 0x000fe4000f8e10ff */
[----:B------:R-:W-:Y:S01]  /*1e00*/  LEA R23, R23, UR4, 0x2 ;  /* 0x0000000417177c11 */ /* 0x000fe2000f8e10ff */
[----:B------:R-:W-:Y:S02]  /*1e10*/  VIADD R17, R17, 0x2 ;  /* 0x0000000211117836 */ /* 0x000fe40000000000 */
[----:B---3--:R3:W-:Y:S04]  /*1e20*/  STS [R21], R20 ;  /* 0x0000001415007388 */ /* 0x0087e80000000800 */
[----:B--2---:R3:W-:Y:S02]  /*1e30*/  STS [R23+0x4], R22 ;  /* 0x0000041617007388 */ /* 0x0047e40000000800 */
.L_x_130:
[----:B------:R-:W-:Y:S05]  /*1e40*/  BSYNC.RECONVERGENT B2 ;  /* 0x0000000000027941 */ /* 0x000fea0003800200 */
.L_x_129:
[----:B------:R-:W2:Y:S02]  /*1e50*/  LDCU UR4, c[0x0][0x3d4] ;  /* 0x00007a80ff0477ac */ /* 0x000ea40008000800 */
[----:B--2---:R-:W-:-:S09]  /*1e60*/  ULOP3.LUT UP0, URZ, UR4, 0x1, URZ, 0xc0, !UPT ;  /* 0x0000000104ff7892 */ /* 0x004fd2000f80c0ff */
[----:B------:R-:W-:Y:S05]  /*1e70*/  BRA.U !UP0, `(.L_x_126) ;  /* 0x0000000108587547 */ /* 0x000fea000b800000 */
[----:B------:R-:W2:Y:S01]  /*1e80*/  LDCU UR6, c[0x0][0x384] ;  /* 0x00007080ff0677ac */ /* 0x000ea20008000800 */
[----:B------:R-:W-:Y:S01]  /*1e90*/  IMAD.IADD R11, R4, 0x1, R17 ;  /* 0x00000001040b7824 */ /* 0x000fe200078e0211 */
[----:B0-----:R-:W0:Y:S01]  /*1ea0*/  LDC R10, c[0x0][0x3d0] ;  /* 0x0000f400ff0a7b82 */ /* 0x001e220000000800 */
[----:B--2---:R-:W-:-:S04]  /*1eb0*/  ISETP.GE.AND P0, PT, R19, UR6, PT ;  /* 0x0000000613007c0c */ /* 0x004fc8000bf06270 */
[----:B------:R-:W-:-:S04]  /*1ec0*/  ISETP.GE.OR P0, PT, R11, R16, P0 ;  /* 0x000000100b00720c */ /* 0x000fc80000706670 */
[----:B------:R-:W-:-:S04]  /*1ed0*/  ISETP.LT.OR P0, PT, R11, 0x1, P0 ;  /* 0x000000010b00780c */ /* 0x000fc80000701670 */
[----:B------:R-:W-:-:S13]  /*1ee0*/  ISETP.LT.OR P0, PT, R19, 0x1, P0 ;  /* 0x000000011300780c */ /* 0x000fda0000701670 */
[----:B------:R-:W2:Y:S01]  /*1ef0*/  @!P0 LDC.64 R8, c[0x0][0x3a8] ;  /* 0x0000ea00ff088b82 */ /* 0x000ea20000000a00 */
[----:B------:R-:W-:Y:S02]  /*1f00*/  @!P0 IMAD.IADD R11, R2, 0x1, R11 ;  /* 0x00000001020b8824 */ /* 0x000fe400078e020b */
[----:B------:R-:W-:Y:S02]  /*1f10*/  IMAD.MOV.U32 R2, RZ, RZ, RZ ;  /* 0x000000ffff027224 */ /* 0x000fe400078e00ff */
[----:B--2---:R-:W-:-:S05]  /*1f20*/  @!P0 IMAD.WIDE R8, R11, 0x4, R8 ;  /* 0x000000040b088825 */ /* 0x004fca00078e0208 */
[----:B------:R-:W2:Y:S01]  /*1f30*/  @!P0 LDG.E R2, desc[UR12][R8.64] ;  /* 0x0000000c08028981 */ /* 0x000ea2000c1e1900 */
[----:B------:R-:W4:Y:S01]  /*1f40*/  S2UR UR6, SR_CgaCtaId ;  /* 0x00000000000679c3 */ /* 0x000f220000008800 */
[----:B------:R-:W5:Y:S01]  /*1f50*/  LDCU UR7, c[0x0][0x3d4] ;  /* 0x00007a80ff0777ac */ /* 0x000f620008000800 */
[----:B0-----:R-:W-:Y:S01]  /*1f60*/  IMAD R10, R10, UR4, R17 ;  /* 0x000000040a0a7c24 */ /* 0x001fe2000f8e0211 */
[----:B------:R-:W-:Y:S01]  /*1f70*/  UMOV UR4, 0x400 ;  /* 0x0000040000047882 */ /* 0x000fe20000000000 */
[----:B-----5:R-:W-:Y:S02]  /*1f80*/  IMAD.U32 R11, RZ, RZ, UR7 ;  /* 0x00000007ff0b7e24 */ /* 0x020fe4000f8e00ff */
[----:B------:R-:W-:Y:S01]  /*1f90*/  @!P0 IMAD.MOV.U32 R11, RZ, RZ, R18 ;  /* 0x000000ffff0b8224 */ /* 0x000fe200078e0012 */
[----:B----4-:R-:W-:-:S03]  /*1fa0*/  ULEA UR4, UR6, UR4, 0x18 ;  /* 0x0000000406047291 */ /* 0x010fc6000f8ec0ff */
[----:B------:R-:W-:-:S05]  /*1fb0*/  IMAD R10, R11, R6, R10 ;  /* 0x000000060b0a7224 */ /* 0x000fca00078e020a */
[----:B------:R-:W-:-:S05]  /*1fc0*/  LEA R11, R10, UR4, 0x2 ;  /* 0x000000040a0b7c11 */ /* 0x000fca000f8e10ff */
[----:B--2---:R2:W-:Y:S02]  /*1fd0*/  STS [R11], R2 ;  /* 0x000000020b007388 */ /* 0x0045e40000000800 */
.L_x_126:
[----:B------:R-:W-:Y:S05]  /*1fe0*/  BSYNC.RECONVERGENT B1 ;  /* 0x0000000000017941 */ /* 0x000fea0003800200 */
.L_x_125:
[----:B------:R-:W-:-:S05]  /*1ff0*/  VIADD R6, R6, 0x1 ;  /* 0x0000000106067836 */ /* 0x000fca0000000000 */
[----:B------:R-:W-:-:S13]  /*2000*/  ISETP.NE.AND P0, PT, R6, R15, PT ;  /* 0x0000000f0600720c */ /* 0x000fda0003f05270 */
[----:B------:R-:W-:Y:S05]  /*2010*/  @P0 BRA `(.L_x_131) ;  /* 0xffffffec00f00947 */ /* 0x000fea000383ffff */
.L_x_121:
[----:B------:R-:W-:Y:S05]  /*2020*/  BSYNC.RECONVERGENT B0 ;  /* 0x0000000000007941 */ /* 0x000fea0003800200 */
.L_x_120:
[----:B------:R-:W5:Y:S01]  /*2030*/  S2R R6, SR_TID.X ;  /* 0x0000000000067919 */ /* 0x000f620000002100 */
[----:B------:R-:W0:Y:S01]  /*2040*/  LDCU.64 UR10, c[0x0][0x3c8] ;  /* 0x00007900ff0a77ac */ /* 0x000e220008000a00 */
[----:B------:R-:W-:Y:S01]  /*2050*/  BAR.SYNC.DEFER_BLOCKING 0x0 ;  /* 0x0000000000007b1d */ /* 0x000fe20000010000 */
[----:B0-----:R-:W-:-:S04]  /*2060*/  ISETP.GE.AND P0, PT, R3, UR10, PT ;  /* 0x0000000a03007c0c */ /* 0x001fc8000bf06270 */
[----:B-----5:R-:W-:-:S13]  /*2070*/  ISETP.GE.OR P0, PT, R6, UR11, P0 ;  /* 0x0000000b06007c0c */ /* 0x020fda0008706670 */
[----:B------:R-:W-:Y:S05]  /*2080*/  @P0 EXIT ;  /* 0x000000000000094d */ /* 0x000fea0003800000 */
[----:B--2-4-:R-:W0:Y:S01]  /*2090*/  LDC.64 R10, c[0x0][0x3d0] ;  /* 0x0000f400ff0a7b82 */ /* 0x014e220000000a00 */
[----:B------:R-:W-:Y:S01]  /*20a0*/  IMAD.MOV.U32 R2, RZ, RZ, RZ ;  /* 0x000000ffff027224 */ /* 0x000fe200078e00ff */
[----:B0-----:R-:W-:-:S04]  /*20b0*/  ISETP.GE.AND P0, PT, R11, 0x1, PT ;  /* 0x000000010b00780c */ /* 0x001fc80003f06270 */
[----:B------:R-:W-:-:S13]  /*20c0*/  ISETP.LT.OR P0, PT, R10, 0x1, !P0 ;  /* 0x000000010a00780c */ /* 0x000fda0004701670 */
[----:B------:R-:W-:Y:S05]  /*20d0*/  @P0 BRA `(.L_x_132) ;  /* 0x0000000800ac0947 */ /* 0x000fea0003800000 */
[----:B------:R-:W0:Y:S01]  /*20e0*/  LDCU.64 UR8, c[0x0][0x390] ;  /* 0x00007200ff0877ac */ /* 0x000e220008000a00 */
[C---:B------:R-:W-:Y:S01]  /*20f0*/  LOP3.LUT R2, R11.reuse, 0xf, RZ, 0xc0, !PT ;  /* 0x0000000f0b027812 */ /* 0x040fe200078ec0ff */
[C---:B------:R-:W-:Y:S01]  /*2100*/  VIADD R10, R11.reuse, UR11 ;  /* 0x0000000b0b0a7c36 */ /* 0x040fe20008000000 */
[----:B------:R-:W-:Y:S01]  /*2110*/  LOP3.LUT R0, R11, 0x7, RZ, 0xc0, !PT ;  /* 0x000000070b007812 */ /* 0x000fe200078ec0ff */
[----:B------:R-:W2:Y:S01]  /*2120*/  LDCU.64 UR6, c[0x0][0x3a8] ;  /* 0x00007500ff0677ac */ /* 0x000ea20008000a00 */
[----:B------:R-:W-:Y:S01]  /*2130*/  IADD3 R7, PT, PT, -R7, R6, RZ ;  /* 0x0000000607077210 */ /* 0x000fe20007ffe1ff */
[----:B------:R-:W-:Y:S01]  /*2140*/  VIADD R2, R2, 0xffffffff ;  /* 0xffffffff02027836 */ /* 0x000fe20000000000 */
[C---:B------:R-:W-:Y:S01]  /*2150*/  LOP3.LUT R8, R11.reuse, 0x7ffffff0, RZ, 0xc0, !PT ;  /* 0x7ffffff00b087812 */ /* 0x040fe200078ec0ff */
[----:B------:R-:W-:Y:S01]  /*2160*/  VIADD R6, R0, 0xffffffff ;  /* 0xffffffff00067836 */ /* 0x000fe20000000000 */
[----:B------:R-:W-:Y:S01]  /*2170*/  LOP3.LUT R9, R11, 0x3, RZ, 0xc0, !PT ;  /* 0x000000030b097812 */ /* 0x000fe200078ec0ff */
[----:B------:R-:W-:Y:S01]  /*2180*/  VIADD R11, R3, -UR5 ;  /* 0x80000005030b7c36 */ /* 0x000fe20008000000 */
[----:B------:R-:W-:Y:S01]  /*2190*/  ISETP.GE.U32.AND P1, PT, R2, 0x7, PT ;  /* 0x000000070200780c */ /* 0x000fe20003f26070 */
[----:B------:R-:W-:Y:S01]  /*21a0*/  IMAD.MOV.U32 R2, RZ, RZ, RZ ;  /* 0x000000ffff027224 */ /* 0x000fe200078e00ff */
[----:B------:R-:W-:Y:S01]  /*21b0*/  ISETP.GE.U32.AND P2, PT, R6, 0x3, PT ;  /* 0x000000030600780c */ /* 0x000fe20003f46070 */
[----:B------:R-:W-:Y:S01]  /*21c0*/  UMOV UR4, URZ ;  /* 0x000000ff00047c82 */ /* 0x000fe20008000000 */
[----:B0-----:R-:W-:-:S02]  /*21d0*/  UIADD3 UR8, UP0, UPT, UR8, 0x20, URZ ;  /* 0x0000002008087890 */ /* 0x001fc4000ff1e0ff */
[----:B--2---:R-:W-:Y:S02]  /*21e0*/  UIADD3 UR6, UP1, UPT, UR6, 0x20, URZ ;  /* 0x0000002006067890 */ /* 0x004fe4000ff3e0ff */
[----:B------:R-:W-:Y:S02]  /*21f0*/  UIADD3.X UR9, UPT, UPT, URZ, UR9, URZ, UP0, !UPT ;  /* 0x00000009ff097290 */ /* 0x000fe400087fe4ff */
[----:B------:R-:W-:-:S12]  /*2200*/  UIADD3.X UR7, UPT, UPT, URZ, UR7, URZ, UP1, !UPT ;  /* 0x00000007ff077290 */ /* 0x000fd80008ffe4ff */
.L_x_138:
[----:B------:R-:W0:Y:S01]  /*2210*/  LDCU.64 UR14, c[0x0][0x3d0] ;  /* 0x00007a00ff0e77ac */ /* 0x000e220008000a00 */
[----:B------:R-:W-:Y:S02]  /*2220*/  VIADD R13, R5, UR4 ;  /* 0x00000004050d7c36 */ /* 0x000fe40008000000 */
[----:B------:R-:W-:Y:S01]  /*2230*/  VIADD R6, R11, UR4 ;  /* 0x000000040b067c36 */ /* 0x000fe20008000000 */
[----:B------:R-:W-:-:S03]  /*2240*/  UIADD3 UR4, UPT, UPT, UR4, 0x1, URZ ;  /* 0x0000000104047890 */ /* 0x000fc6000fffe0ff */
[----:B------:R-:W-:Y:S01]  /*2250*/  IMAD R6, R6, R10, R7 ;  /* 0x0000000a06067224 */ /* 0x000fe200078e0207 */
[----:B0-----:R-:W-:Y:S02]  /*2260*/  UISETP.GE.U32.AND UP1, UPT, UR15, 0x10, UPT ;  /* 0x000000100f00788c */ /* 0x001fe4000bf26070 */
[----:B-1----:R-:W-:Y:S01]  /*2270*/  IMAD R12, R13, UR15, R4 ;  /* 0x0000000f0d0c7c24 */ /* 0x002fe2000f8e0204 */
[----:B------:R-:W-:Y:S01]  /*2280*/  UISETP.NE.AND UP0, UPT, UR4, UR14, UPT ;  /* 0x0000000e0400728c */ /* 0x000fe2000bf05270 */
[----:B------:R-:W-:-:S05]  /*2290*/  IMAD.MOV.U32 R13, RZ, RZ, RZ ;  /* 0x000000ffff0d7224 */ /* 0x000fca00078e00ff */
[----:B------:R-:W-:Y:S05]  /*22a0*/  BRA.U !UP1, `(.L_x_133) ;  /* 0x0000000109fc7547 */ /* 0x000fea000b800000 */
[----:B---3--:R-:W-:Y:S01]  /*22b0*/  IMAD.MOV R18, RZ, RZ, -R8 ;  /* 0x000000ffff127224 */ /* 0x008fe200078e0a08 */
[----:B------:R-:W-:Y:S01]  /*22c0*/  MOV R13, R6 ;  /* 0x00000006000d7202 */ /* 0x000fe20000000f00 */
[----:B------:R-:W-:-:S07]  /*22d0*/  IMAD.MOV.U32 R19, RZ, RZ, R12 ;  /* 0x000000ffff137224 */ /* 0x000fce00078e000c */
.L_x_134:
[----:B------:R-:W-:Y:S02]  /*22e0*/  IMAD.U32 R16, RZ, RZ, UR8 ;  /* 0x00000008ff107e24 */ /* 0x000fe4000f8e00ff */
[----:B------:R-:W-:Y:S02]  /*22f0*/  IMAD.U32 R17, RZ, RZ, UR9 ;  /* 0x00000009ff117e24 */ /* 0x000fe4000f8e00ff */
[----:B------:R-:W-:Y:S02]  /*2300*/  IMAD.U32 R14, RZ, RZ, UR6 ;  /* 0x00000006ff0e7e24 */ /* 0x000fe4000f8e00ff */
[----:B------:R-:W-:Y:S02]  /*2310*/  IMAD.U32 R15, RZ, RZ, UR7 ;  /* 0x00000007ff0f7e24 */ /* 0x000fe4000f8e00ff */
[----:B------:R-:W-:-:S04]  /*2320*/  IMAD.WIDE R16, R19, 0x4, R16 ;  /* 0x0000000413107825 */ /* 0x000fc800078e0210 */
[----:B------:R-:W-:Y:S01]  /*2330*/  IMAD.WIDE R14, R13, 0x4, R14 ;  /* 0x000000040d0e7825 */ /* 0x000fe200078e020e */
[----:B------:R-:W2:Y:S04]  /*2340*/  LDG.E R23, desc[UR12][R16.64+-0x20] ;  /* 0xffffe00c10177981 */ /* 0x000ea8000c1e1900 */
[----:B------:R-:W2:Y:S04]  /*2350*/  LDG.E R22, desc[UR12][R14.64+-0x20] ;  /* 0xffffe00c0e167981 */ /* 0x000ea8000c1e1900 */
[----:B------:R-:W3:Y:S04]  /*2360*/  LDG.E R25, desc[UR12][R16.64+-0x1c] ;  /* 0xffffe40c10197981 */ /* 0x000ee8000c1e1900 */
[----:B------:R-:W3:Y:S04]  /*2370*/  LDG.E R24, desc[UR12][R14.64+-0x1c] ;  /* 0xffffe40c0e187981 */ /* 0x000ee8000c1e1900 */
[----:B------:R-:W4:Y:S04]  /*2380*/  LDG.E R20, desc[UR12][R16.64+-0x18] ;  /* 0xffffe80c10147981 */ /* 0x000f28000c1e1900 */
[----:B------:R-:W4:Y:S04]  /*2390*/  LDG.E R21, desc[UR12][R14.64+-0x18] ;  /* 0xffffe80c0e157981 */ /* 0x000f28000c1e1900 */
[----:B------:R-:W5:Y:S04]  /*23a0*/  LDG.E R26, desc[UR12][R16.64+0x1c] ;  /* 0x00001c0c101a7981 */ /* 0x000f68000c1e1900 */
[----:B------:R-:W5:Y:S01]  /*23b0*/  LDG.E R28, desc[UR12][R14.64+0x1c] ;  /* 0x00001c0c0e1c7981 */ /* 0x000f62000c1e1900 */
[----:B--2---:R-:W-:-:S03]  /*23c0*/  FFMA R22, R23, R22, R2 ;  /* 0x0000001617167223 */ /* 0x004fc60000000002 */
[----:B------:R-:W2:Y:S04]  /*23d0*/  LDG.E R23, desc[UR12][R16.64+-0x14] ;  /* 0xffffec0c10177981 */ /* 0x000ea8000c1e1900 */
[----:B------:R-:W2:Y:S01]  /*23e0*/  LDG.E R2, desc[UR12][R14.64+-0x14] ;  /* 0xffffec0c0e027981 */ /* 0x000ea2000c1e1900 */
[----:B---3--:R-:W-:-:S03]  /*23f0*/  FFMA R27, R25, R24, R22 ;  /* 0x00000018191b7223 */ /* 0x008fc60000000016 */
[----:B------:R-:W3:Y:S04]  /*2400*/  LDG.E R22, desc[UR12][R16.64+-0x10] ;  /* 0xfffff00c10167981 */ /* 0x000ee8000c1e1900 */
[----:B------:R-:W3:Y:S01]  /*2410*/  LDG.E R25, desc[UR12][R14.64+-0x10] ;  /* 0xfffff00c0e197981 */ /* 0x000ee2000c1e1900 */
[----:B----4-:R-:W-:-:S03]  /*2420*/  FFMA R24, R20, R21, R27 ;  /* 0x0000001514187223 */ /* 0x010fc6000000001b */
[----:B------:R-:W4:Y:S04]  /*2430*/  LDG.E R20, desc[UR12][R16.64+-0xc] ;  /* 0xfffff40c10147981 */ /* 0x000f28000c1e1900 */
[----:B------:R-:W4:Y:S01]  /*2440*/  LDG.E R21, desc[UR12][R14.64+-0xc] ;  /* 0xfffff40c0e157981 */ /* 0x000f22000c1e1900 */
        /* <DEDUP_REMOVED lines=17> */
[----:B------:R-:W4:Y:S04]  /*2560*/  LDG.E R21, desc[UR12][R14.64+0xc] ;  /* 0x00000c0c0e157981 */ /* 0x000f28000c1e1900 */
[----:B------:R-:W5:Y:S01]  /*2570*/  LDG.E R27, desc[UR12][R14.64+0x18] ;  /* 0x0000180c0e1b7981 */ /* 0x000f62000c1e1900 */
[----:B--2---:R-:W-:-:S03]  /*2580*/  FFMA R24, R23, R24, R20 ;  /* 0x0000001817187223 */ /* 0x004fc60000000014 */
[----:B------:R-:W2:Y:S04]  /*2590*/  LDG.E R20, desc[UR12][R16.64+0x10] ;  /* 0x0000100c10147981 */ /* 0x000ea8000c1e1900 */
[----:B------:R-:W2:Y:S01]  /*25a0*/  LDG.E R23, desc[UR12][R14.64+0x10] ;  /* 0x0000100c0e177981 */ /* 0x000ea2000c1e1900 */
[----:B---3--:R-:W-:-:S03]  /*25b0*/  FFMA R29, R25, R22, R24 ;  /* 0x00000016191d7223 */ /* 0x008fc60000000018 */
[----:B------:R-:W3:Y:S04]  /*25c0*/  LDG.E R24, desc[UR12][R16.64+0x14] ;  /* 0x0000140c10187981 */ /* 0x000ee8000c1e1900 */
[----:B------:R-:W3:Y:S04]  /*25d0*/  LDG.E R25, desc[UR12][R14.64+0x14] ;  /* 0x0000140c0e197981 */ /* 0x000ee8000c1e1900 */
[----:B------:R-:W5:Y:S01]  /*25e0*/  LDG.E R22, desc[UR12][R16.64+0x18] ;  /* 0x0000180c10167981 */ /* 0x000f62000c1e1900 */
[----:B------:R-:W-:Y:S02]  /*25f0*/  VIADD R18, R18, 0x10 ;  /* 0x0000001012127836 */ /* 0x000fe40000000000 */
[----:B----4-:R-:W-:-:S03]  /*2600*/  FFMA R21, R2, R21, R29 ;  /* 0x0000001502157223 */ /* 0x010fc6000000001d */
[----:B------:R-:W-:Y:S01]  /*2610*/  ISETP.NE.AND P0, PT, R18, RZ, PT ;  /* 0x000000ff1200720c */ /* 0x000fe20003f05270 */
[----:B------:R-:W-:Y:S02]  /*2620*/  VIADD R19, R19, 0x10 ;  /* 0x0000001013137836 */ /* 0x000fe40000000000 */
[----:B------:R-:W-:Y:S02]  /*2630*/  VIADD R13, R13, 0x10 ;  /* 0x000000100d0d7836 */ /* 0x000fe40000000000 */
[----:B--2---:R-:W-:-:S04]  /*2640*/  FFMA R21, R20, R23, R21 ;  /* 0x0000001714157223 */ /* 0x004fc80000000015 */
[----:B---3--:R-:W-:-:S04]  /*2650*/  FFMA R21, R24, R25, R21 ;  /* 0x0000001918157223 */ /* 0x008fc80000000015 */
[----:B-----5:R-:W-:-:S04]  /*2660*/  FFMA R21, R22, R27, R21 ;  /* 0x0000001b16157223 */ /* 0x020fc80000000015 */
[----:B------:R-:W-:Y:S01]  /*2670*/  FFMA R2, R26, R28, R21 ;  /* 0x0000001c1a027223 */ /* 0x000fe20000000015 */
[----:B------:R-:W-:Y:S06]  /*2680*/  @P0 BRA `(.L_x_134) ;  /* 0xfffffffc00140947 */ /* 0x000fec000383ffff */
[----:B------:R-:W-:-:S07]  /*2690*/  IMAD.MOV.U32 R13, RZ, RZ, R8 ;  /* 0x000000ffff0d7224 */ /* 0x000fce00078e0008 */
.L_x_133:
[----:B------:R-:W0:Y:S02]  /*26a0*/  LDCU UR10, c[0x0][0x3d4] ;  /* 0x00007a80ff0a77ac */ /* 0x000e240008000800 */
[----:B0-----:R-:W-:-:S04]  /*26b0*/  ULOP3.LUT UR10, UR10, 0xf, URZ, 0xc0, !UPT ;  /* 0x0000000f0a0a7892 */ /* 0x001fc8000f8ec0ff */
[----:B------:R-:W-:-:S09]  /*26c0*/  UISETP.NE.AND UP1, UPT, UR10, URZ, UPT ;  /* 0x000000ff0a00728c */ /* 0x000fd2000bf25270 */
[----:B------:R-:W-:Y:S05]  /*26d0*/  BRA.U !UP1, `(.L_x_135) ;  /* 0x0000000509287547 */ /* 0x000fea000b800000 */
[----:B------:R-:W-:Y:S01]  /*26e0*/  ISETP.NE.AND P0, PT, R0, RZ, PT ;  /* 0x000000ff0000720c */ /* 0x000fe20003f05270 */
[----:B------:R-:W-:-:S12]  /*26f0*/  @!P1 BRA `(.L_x_136) ;  /* 0x00000000007c9947 */ /* 0x000fd80003800000 */
[----:B------:R-:W0:Y:S01]  /*2700*/  LDC.64 R14, c[0x0][0x390] ;  /* 0x0000e400ff0e7b82 */ /* 0x000e220000000a00 */
[----:B------:R-:W-:Y:S01]  /*2710*/  IADD3 R19, PT, PT, R12, R13, RZ ;  /* 0x0000000d0c137210 */ /* 0x000fe20007ffe0ff */
[----:B---3--:R-:W-:-:S06]  /*2720*/  IMAD.IADD R21, R6, 0x1, R13 ;  /* 0x0000000106157824 */ /* 0x008fcc00078e020d */
[----:B------:R-:W1:Y:S01]  /*2730*/  LDC.64 R16, c[0x0][0x3a8] ;  /* 0x0000ea00ff107b82 */ /* 0x000e620000000a00 */
[----:B0-----:R-:W-:-:S05]  /*2740*/  IMAD.WIDE R14, R19, 0x4, R14 ;  /* 0x00000004130e7825 */ /* 0x001fca00078e020e */
[----:B------:R-:W2:Y:S01]  /*2750*/  LDG.E R23, desc[UR12][R14.64+0x4] ;  /* 0x0000040c0e177981 */ /* 0x000ea2000c1e1900 */
[----:B-1----:R-:W-:-:S03]  /*2760*/  IMAD.WIDE R16, R21, 0x4, R16 ;  /* 0x0000000415107825 */ /* 0x002fc600078e0210 */
[----:B------:R-:W3:Y:S04]  /*2770*/  LDG.E R18, desc[UR12][R14.64+0x8] ;  /* 0x0000080c0e127981 */ /* 0x000ee8000c1e1900 */
[----:B------:R-:W4:Y:S04]  /*2780*/  LDG.E R21, desc[UR12][R14.64] ;  /* 0x0000000c0e157981 */ /* 0x000f28000c1e1900 */
[----:B------:R-:W4:Y:S04]  /*2790*/  LDG.E R20, desc[UR12][R16.64] ;  /* 0x0000000c10147981 */ /* 0x000f28000c1e1900 */
[----:B------:R-:W2:Y:S04]  /*27a0*/  LDG.E R22, desc[UR12][R16.64+0x4] ;  /* 0x0000040c10167981 */ /* 0x000ea8000c1e1900 */
[----:B------:R-:W3:Y:S04]  /*27b0*/  LDG.E R19, desc[UR12][R16.64+0x8] ;  /* 0x0000080c10137981 */ /* 0x000ee8000c1e1900 */
[----:B------:R-:W5:Y:S04]  /*27c0*/  LDG.E R24, desc[UR12][R16.64+0x10] ;  /* 0x0000100c10187981 */ /* 0x000f68000c1e1900 */
[----:B------:R-:W5:Y:S04]  /*27d0*/  LDG.E R29, desc[UR12][R16.64+0x14] ;  /* 0x0000140c101d7981 */ /* 0x000f68000c1e1900 */
[----:B------:R-:W5:Y:S04]  /*27e0*/  LDG.E R27, desc[UR12][R16.64+0x18] ;  /* 0x0000180c101b7981 */ /* 0x000f68000c1e1900 */
[----:B------:R-:W5:Y:S04]  /*27f0*/  LDG.E R25, desc[UR12][R14.64+0x1c] ;  /* 0x00001c0c0e197981 */ /* 0x000f68000c1e1900 */
[----:B------:R-:W5:Y:S01]  /*2800*/  LDG.E R26, desc[UR12][R16.64+0x1c] ;  /* 0x00001c0c101a7981 */ /* 0x000f62000c1e1900 */
[----:B----4-:R-:W-:-:S03]  /*2810*/  FFMA R20, R21, R20, R2 ;  /* 0x0000001415147223 */ /* 0x010fc60000000002 */
[----:B------:R-:W4:Y:S04]  /*2820*/  LDG.E R2, desc[UR12][R14.64+0xc] ;  /* 0x00000c0c0e027981 */ /* 0x000f28000c1e1900 */
[----:B------:R-:W4:Y:S01]  /*2830*/  LDG.E R21, desc[UR12][R16.64+0xc] ;  /* 0x00000c0c10157981 */ /* 0x000f22000c1e1900 */
[----:B--2---:R-:W-:-:S03]  /*2840*/  FFMA R28, R23, R22, R20 ;  /* 0x00000016171c7223 */ /* 0x004fc60000000014 */
[----:B------:R-:W5:Y:S04]  /*2850*/  LDG.E R23, desc[UR12][R14.64+0x10] ;  /* 0x0000100c0e177981 */ /* 0x000f68000c1e1900 */
[----:B------:R-:W2:Y:S04]  /*2860*/  LDG.E R22, desc[UR12][R14.64+0x14] ;  /* 0x0000140c0e167981 */ /* 0x000ea8000c1e1900 */
[----:B------:R-:W2:Y:S01]  /*2870*/  LDG.E R20, desc[UR12][R14.64+0x18] ;  /* 0x0000180c0e147981 */ /* 0x000ea2000c1e1900 */
[----:B---3--:R-:W-:Y:S01]  /*2880*/  FFMA R19, R18, R19, R28 ;  /* 0x0000001312137223 */ /* 0x008fe2000000001c */
[----:B------:R-:W-:-:S03]  /*2890*/  VIADD R13, R13, 0x8 ;  /* 0x000000080d0d7836 */ /* 0x000fc60000000000 */
[----:B----4-:R-:W-:-:S04]  /*28a0*/  FFMA R2, R2, R21, R19 ;  /* 0x0000001502027223 */ /* 0x010fc80000000013 */
[----:B-----5:R-:W-:-:S04]  /*28b0*/  FFMA R23, R23, R24, R2 ;  /* 0x0000001817177223 */ /* 0x020fc80000000002 */
[----:B--2---:R-:W-:-:S04]  /*28c0*/  FFMA R23, R22, R29, R23 ;  /* 0x0000001d16177223 */ /* 0x004fc80000000017 */
[----:B------:R-:W-:-:S04]  /*28d0*/  FFMA R20, R20, R27, R23 ;  /* 0x0000001b14147223 */ /* 0x000fc80000000017 */
[----:B------:R-:W-:-:S07]  /*28e0*/  FFMA R2, R25, R26, R20 ;  /* 0x0000001a19027223 */ /* 0x000fce0000000014 */
.L_x_136:
[----:B------:R-:W-:Y:S05]  /*28f0*/  @!P0 BRA `(.L_x_135) ;  /* 0x0000000000a08947 */ /* 0x000fea0003800000 */
[----:B------:R-:W-:Y:S01]  /*2900*/  ISETP.NE.AND P0, PT, R9, RZ, PT ;  /* 0x000000ff0900720c */ /* 0x000fe20003f05270 */
[----:B------:R-:W-:-:S12]  /*2910*/  @!P2 BRA `(.L_x_137) ;  /* 0x00000000004ca947 */ /* 0x000fd80003800000 */
[----:B------:R-:W0:Y:S01]  /*2920*/  LDC.64 R16, c[0x0][0x390] ;  /* 0x0000e400ff107b82 */ /* 0x000e220000000a00 */
[--C-:B------:R-:W-:Y:S02]  /*2930*/  IMAD.IADD R19, R12, 0x1, R13.reuse ;  /* 0x000000010c137824 */ /* 0x100fe400078e020d */
[----:B---3--:R-:W-:-:S05]  /*2940*/  IMAD.IADD R21, R6, 0x1, R13 ;  /* 0x0000000106157824 */ /* 0x008fca00078e020d */
[----:B------:R-:W1:Y:S01]  /*2950*/  LDC.64 R14, c[0x0][0x3a8] ;  /* 0x0000ea00ff0e7b82 */ /* 0x000e620000000a00 */
[----:B0-----:R-:W-:-:S05]  /*2960*/  IMAD.WIDE R16, R19, 0x4, R16 ;  /* 0x0000000413107825 */ /* 0x001fca00078e0210 */
[----:B------:R-:W2:Y:S01]  /*2970*/  LDG.E R19, desc[UR12][R16.64] ;  /* 0x0000000c10137981 */ /* 0x000ea2000c1e1900 */
[----:B-1----:R-:W-:-:S03]  /*2980*/  IMAD.WIDE R14, R21, 0x4, R14 ;  /* 0x00000004150e7825 */ /* 0x002fc600078e020e */
[----:B------:R-:W3:Y:S04]  /*2990*/  LDG.E R23, desc[UR12][R16.64+0x8] ;  /* 0x0000080c10177981 */ /* 0x000ee8000c1e1900 */
[----:B------:R-:W2:Y:S04]  /*29a0*/  LDG.E R18, desc[UR12][R14.64] ;  /* 0x0000000c0e127981 */ /* 0x000ea8000c1e1900 */
[----:B------:R-:W4:Y:S04]  /*29b0*/  LDG.E R21, desc[UR12][R16.64+0x4] ;  /* 0x0000040c10157981 */ /* 0x000f28000c1e1900 */
[----:B------:R-:W4:Y:S04]  /*29c0*/  LDG.E R20, desc[UR12][R14.64+0x4] ;  /* 0x0000040c0e147981 */ /* 0x000f28000c1e1900 */
[----:B------:R-:W3:Y:S04]  /*29d0*/  LDG.E R22, desc[UR12][R14.64+0x8] ;  /* 0x0000080c0e167981 */ /* 0x000ee8000c1e1900 */
[----:B------:R-:W5:Y:S04]  /*29e0*/  LDG.E R25, desc[UR12][R16.64+0xc] ;  /* 0x00000c0c10197981 */ /* 0x000f68000c1e1900 */
[----:B------:R-:W5:Y:S01]  /*29f0*/  LDG.E R24, desc[UR12][R14.64+0xc] ;  /* 0x00000c0c0e187981 */ /* 0x000f62000c1e1900 */
[----:B------:R-:W-:-:S02]  /*2a00*/  VIADD R13, R13, 0x4 ;  /* 0x000000040d0d7836 */ /* 0x000fc40000000000 */
[----:B--2---:R-:W-:-:S04]  /*2a10*/  FFMA R18, R19, R18, R2 ;  /* 0x0000001213127223 */ /* 0x004fc80000000002 */
[----:B----4-:R-:W-:-:S04]  /*2a20*/  FFMA R18, R21, R20, R18 ;  /* 0x0000001415127223 */ /* 0x010fc80000000012 */
[----:B---3--:R-:W-:-:S04]  /*2a30*/  FFMA R18, R23, R22, R18 ;  /* 0x0000001617127223 */ /* 0x008fc80000000012 */
[----:B-----5:R-:W-:-:S07]  /*2a40*/  FFMA R2, R25, R24, R18 ;  /* 0x0000001819027223 */ /* 0x020fce0000000012 */
.L_x_137:
[----:B------:R-:W-:Y:S05]  /*2a50*/  @!P0 BRA `(.L_x_135) ;  /* 0x0000000000488947 */ /* 0x000fea0003800000 */
[----:B------:R-:W0:Y:S01]  /*2a60*/  LDC.64 R14, c[0x0][0x390] ;  /* 0x0000e400ff0e7b82 */ /* 0x000e220000000a00 */
[--C-:B------:R-:W-:Y:S02]  /*2a70*/  IMAD.IADD R19, R12, 0x1, R13.reuse ;  /* 0x000000010c137824 */ /* 0x100fe400078e020d */
[----:B------:R-:W-:-:S05]  /*2a80*/  IMAD.IADD R13, R6, 0x1, R13 ;  /* 0x00000001060d7824 */ /* 0x000fca00078e020d */
[----:B------:R-:W1:Y:S01]  /*2a90*/  LDC.64 R16, c[0x0][0x3a8] ;  /* 0x0000ea00ff107b82 */ /* 0x000e620000000a00 */
[----:B0-----:R-:W-:-:S04]  /*2aa0*/  IMAD.WIDE R14, R19, 0x4, R14 ;  /* 0x00000004130e7825 */ /* 0x001fc800078e020e */
[----:B-1----:R-:W-:Y:S02]  /*2ab0*/  IMAD.WIDE R16, R13, 0x4, R16 ;  /* 0x000000040d107825 */ /* 0x002fe400078e0210 */
[----:B------:R-:W2:Y:S04]  /*2ac0*/  LDG.E R13, desc[UR12][R14.64] ;  /* 0x0000000c0e0d7981 */ /* 0x000ea8000c1e1900 */
[----:B------:R-:W2:Y:S01]  /*2ad0*/  LDG.E R6, desc[UR12][R16.64] ;  /* 0x0000000c10067981 */ /* 0x000ea2000c1e1900 */
[----:B------:R-:W-:Y:S01]  /*2ae0*/  ISETP.NE.AND P0, PT, R9, 0x1, PT ;  /* 0x000000010900780c */ /* 0x000fe20003f05270 */
[----:B--2---:R-:W-:-:S12]  /*2af0*/  FFMA R2, R13, R6, R2 ;  /* 0x000000060d027223 */ /* 0x004fd80000000002 */
[----:B------:R-:W-:Y:S05]  /*2b00*/  @!P0 BRA `(.L_x_135) ;  /* 0x00000000001c8947 */ /* 0x000fea0003800000 */
[----:B------:R-:W-:Y:S01]  /*2b10*/  ISETP.NE.AND P0, PT, R9, 0x2, PT ;  /* 0x000000020900780c */ /* 0x000fe20003f05270 */
[----:B------:R-:W2:Y:S04]  /*2b20*/  LDG.E R13, desc[UR12][R14.64+0x4] ;  /* 0x0000040c0e0d7981 */ /* 0x000ea8000c1e1900 */
[----:B------:R-:W2:Y:S08]  /*2b30*/  LDG.E R6, desc[UR12][R16.64+0x4] ;  /* 0x0000040c10067981 */ /* 0x000eb0000c1e1900 */
[----:B------:R-:W4:Y:S04]  /*2b40*/  @P0 LDG.E R19, desc[UR12][R14.64+0x8] ;  /* 0x0000080c0e130981 */ /* 0x000f28000c1e1900 */
[----:B------:R-:W4:Y:S01]  /*2b50*/  @P0 LDG.E R12, desc[UR12][R16.64+0x8] ;  /* 0x0000080c100c0981 */ /* 0x000f22000c1e1900 */
[----:B--2---:R-:W-:-:S04]  /*2b60*/  FFMA R2, R13, R6, R2 ;  /* 0x000000060d027223 */ /* 0x004fc80000000002 */
[----:B----4-:R-:W-:-:S07]  /*2b70*/  @P0 FFMA R2, R19, R12, R2 ;  /* 0x0000000c13020223 */ /* 0x010fce0000000002 */
.L_x_135:
[----:B------:R-:W-:Y:S05]  /*2b80*/  BRA.U UP0, `(.L_x_138) ;  /* 0xfffffff500a07547 */ /* 0x000fea000b83ffff */
.L_x_132:
[----:B------:R-:W0:Y:S01]  /*2b90*/  S2R R0, SR_TID.X ;  /* 0x0000000000007919 */ /* 0x000e220000002100 */
[----:B------:R-:W2:Y:S01]  /*2ba0*/  LDC.64 R4, c[0x0][0x3c0] ;  /* 0x0000f000ff047b82 */ /* 0x000ea20000000a00 */
[----:B------:R-:W0:Y:S02]  /*2bb0*/  LDCU UR4, c[0x0][0x3cc] ;  /* 0x00007980ff0477ac */ /* 0x000e240008000800 */
[----:B0-----:R-:W-:-:S04]  /*2bc0*/  IMAD R3, R3, UR4, R0 ;  /* 0x0000000403037c24 */ /* 0x001fc8000f8e0200 */
[----:B--2---:R-:W-:Y:S01]  /*2bd0*/  IMAD.WIDE.U32 R4, R3, 0x4, R4 ;  /* 0x0000000403047825 */ /* 0x004fe200078e0004 */
[----:B------:R-:W-:Y:S06]  /*2be0*/  BAR.SYNC.DEFER_BLOCKING 0x0 ;  /* 0x0000000000007b1d */ /* 0x000fec0000010000 */
[----:B------:R-:W-:Y:S01]  /*2bf0*/  STG.E desc[UR12][R4.64], R2 ;  /* 0x0000000204007986 */ /* 0x000fe2000c10190c */
[----:B------:R-:W-:Y:S05]  /*2c00*/  EXIT ;  /* 0x000000000000794d */ /* 0x000fea0003800000 */
.L_x_139:
        /* <DEDUP_REMOVED lines=15> */
.L_x_153:


//--------------------- .text._Z17CorrelationKernel6MatrixS_S_6params --------------------------
	.section	.text._Z17CorrelationKernel6MatrixS_S_6params,"ax",@progbits
	.align	128
        .global         _Z17CorrelationKernel6MatrixS_S_6params
        .type           _Z17CorrelationKernel6MatrixS_S_6params,@function
        .size           _Z17CorrelationKernel6MatrixS_S_6params,(.L_x_154 - _Z17CorrelationKernel6MatrixS_S_6params)
        .other          _Z17CorrelationKernel6MatrixS_S_6params,@"STO_CUDA_ENTRY STV_DEFAULT"
_Z17CorrelationKernel6MatrixS_S_6params:
.text._Z17CorrelationKernel6MatrixS_S_6params:
[----:B------:R-:W-:Y:S01]  /*0000*/  LDC R1, c[0x0][0x37c] ;  /* 0x0000df00ff017b82 */ /* 0x000fe20000000800 */
[----:B------:R-:W0:Y:S07]  /*0010*/  S2R R0, SR_TID.Y ;  /* 0x0000000000007919 */ /* 0x000e2e0000002200 */
[----:B------:R-:W1:Y:S01]  /*0020*/  S2UR UR4, SR_CTAID.X ;  /* 0x00000000000479c3 */ /* 0x000e620000002500 */
[----:B------:R-:W0:Y:S01]  /*0030*/  LDCU.64 UR14, c[0x0][0x3c8] ;  /* 0x00007900ff0e77ac */ /* 0x000e220008000a00 */
[----:B------:R-:W2:Y:S01]  /*0040*/  S2R R11, SR_TID.X ;  /* 0x00000000000b7919 */ /* 0x000ea20000002100 */
[----:B------:R-:W1:Y:S05]  /*0050*/  LDCU UR5, c[0x0][0x360] ;  /* 0x00006c00ff0577ac */ /* 0x000e6a0008000800 */
[----:B------:R-:W3:Y:S01]  /*0060*/  S2UR UR6, SR_CTAID.Y ;  /* 0x00000000000679c3 */ /* 0x000ee20000002600 */
[----:B------:R-:W3:Y:S01]  /*0070*/  LDCU UR7, c[0x0][0x364] ;  /* 0x00006c80ff0777ac */ /* 0x000ee20008000800 */
[----:B------:R-:W4:Y:S01]  /*0080*/  LDCU UR8, c[0x0][0x3d8] ;  /* 0x00007b00ff0877ac */ /* 0x000f220008000800 */
[----:B-1----:R-:W-:-:S06]  /*0090*/  UIMAD UR4, UR4, UR5, URZ ;  /* 0x00000005040472a4 */ /* 0x002fcc000f8e02ff */
[----:B------:R-:W-:Y:S02]  /*00a0*/  I2FP.F32.U32 R2, UR4 ;  /* 0x0000000400027c45 */ /* 0x000fe40008201000 */
[----:B0-----:R-:W-:Y:S01]  /*00b0*/  ISETP.GE.AND P0, PT, R0, UR14, PT ;  /* 0x0000000e00007c0c */ /* 0x001fe2000bf06270 */
[----:B---3--:R-:W-:Y:S02]  /*00c0*/  UIMAD UR5, UR6, UR7, URZ ;  /* 0x00000007060572a4 */ /* 0x008fe4000f8e02ff */
[----:B----4-:R-:W-:Y:S01]  /*00d0*/  FMUL R2, R2, UR8 ;  /* 0x0000000802027c20 */ /* 0x010fe20008400000 */
[----:B--2---:R-:W-:-:S03]  /*00e0*/  ISETP.GE.OR P0, PT, R11, UR15, P0 ;  /* 0x0000000f0b007c0c */ /* 0x004fc60008706670 */
[----:B------:R-:W-:-:S05]  /*00f0*/  I2FP.F32.U32 R3, UR5 ;  /* 0x0000000500037c45 */ /* 0x000fca0008201000 */
[----:B------:R-:W-:-:S05]  /*0100*/  FMUL R3, R3, UR8 ;  /* 0x0000000803037c20 */ /* 0x000fca0008400000 */
[----:B------:R-:W-:Y:S05]  /*0110*/  @P0 EXIT ;  /* 0x000000000000094d */ /* 0x000fea0003800000 */
[----:B------:R-:W0:Y:S01]  /*0120*/  LDCU UR4, c[0x0][0x3d0] ;  /* 0x00007a00ff0477ac */ /* 0x000e220008000800 */
[----:B------:R-:W-:Y:S01]  /*0130*/  IMAD.MOV.U32 R22, RZ, RZ, RZ ;  /* 0x000000ffff167224 */ /* 0x000fe200078e00ff */
[----:B------:R-:W1:Y:S01]  /*0140*/  LDCU.64 UR12, c[0x0][0x358] ;  /* 0x00006b00ff0c77ac */ /* 0x000e620008000a00 */
[----:B0-----:R-:W-:-:S09]  /*0150*/  UISETP.GE.AND UP0, UPT, UR4, 0x1, UPT ;  /* 0x000000010400788c */ /* 0x001fd2000bf06270 */
[----:B-1----:R-:W-:Y:S05]  /*0160*/  BRA.U !UP0, `(.L_x_140) ;  /* 0x0000000d08547547 */ /* 0x002fea000b800000 */
[----:B------:R-:W0:Y:S02]  /*0170*/  LDCU UR6, c[0x0][0x3d4] ;  /* 0x00007a80ff0677ac */ /* 0x000e240008000800 */
[----:B0-----:R-:W-:-:S09]  /*0180*/  UISETP.GE.AND UP0, UPT, UR6, 0x1, UPT ;  /* 0x000000010600788c */ /* 0x001fd2000bf06270 */
[----:B------:R-:W-:Y:S05]  /*0190*/  BRA.U !UP0, `(.L_x_140) ;  /* 0x0000000d08487547 */ /* 0x000fea000b800000 */
[----:B------:R-:W0:Y:S01]  /*01a0*/  F2I.TRUNC.NTZ R10, R2 ;  /* 0x00000002000a7305 */ /* 0x000e22000020f100 */
[----:B------:R-:W-:Y:S01]  /*01b0*/  USHF.R.U32.HI UR5, URZ, 0x1, UR15 ;  /* 0x00000001ff057899 */ /* 0x000fe2000801160f */
[----:B------:R-:W-:Y:S01]  /*01c0*/  IMAD.MOV.U32 R22, RZ, RZ, RZ ;  /* 0x000000ffff167224 */ /* 0x000fe200078e00ff */
[----:B------:R-:W-:Y:S02]  /*01d0*/  USHF.R.U32.HI UR4, URZ, 0x1, UR14 ;  /* 0x00000001ff047899 */ /* 0x000fe4000801160e */
[----:B------:R-:W-:Y:S02]  /*01e0*/  ULOP3.LUT UR8, UR6, 0x7, URZ, 0xc0, !UPT ;  /* 0x0000000706087892 */ /* 0x000fe4000f8ec0ff */
[----:B------:R-:W-:Y:S01]  /*01f0*/  ULOP3.LUT UR6, UR6, 0x7ffffff8, URZ, 0xc0, !UPT ;  /* 0x7ffffff806067892 */ /* 0x000fe2000f8ec0ff */
[----:B------:R-:W1:Y:S01]  /*0200*/  F2I.TRUNC.NTZ R13, R3 ;  /* 0x00000003000d7305 */ /* 0x000e62000020f100 */
[----:B0-----:R-:W-:Y:S02]  /*0210*/  IADD3 R12, PT, PT, R10, -UR5, R11 ;  /* 0x800000050a0c7c10 */ /* 0x001fe4000fffe00b */
[----:B-1----:R-:W-:Y:S01]  /*0220*/  IADD3 R14, PT, PT, R13, -UR4, R0 ;  /* 0x800000040d0e7c10 */ /* 0x002fe2000fffe000 */
[----:B------:R-:W-:-:S07]  /*0230*/  UMOV UR4, URZ ;  /* 0x000000ff00047c82 */ /* 0x000fce0008000000 */
.L_x_148:
[----:B------:R-:W0:Y:S01]  /*0240*/  LDCU.64 UR10, c[0x0][0x3d0] ;  /* 0x00007a00ff0a77ac */ /* 0x000e220008000a00 */
[----:B------:R-:W-:Y:S01]  /*0250*/  IADD3 R3, PT, PT, R13, UR4, RZ ;  /* 0x000000040d037c10 */ /* 0x000fe2000fffe0ff */
[----:B------:R-:W-:Y:S01]  /*0260*/  VIADD R15, R14, UR4 ;  /* 0x000000040e0f7c36 */ /* 0x000fe20008000000 */
[----:B------:R-:W1:Y:S01]  /*0270*/  LDCU UR7, c[0x0][0x380] ;  /* 0x00007000ff0777ac */ /* 0x000e620008000800 */
[----:B------:R-:W-:Y:S01]  /*0280*/  UIADD3 UR4, UPT, UPT, UR4, 0x1, URZ ;  /* 0x0000000104047890 */ /* 0x000fe2000fffe0ff */
[----:B------:R-:W-:Y:S01]  /*0290*/  UMOV UR5, URZ ;  /* 0x000000ff00057c82 */ /* 0x000fe20008000000 */
[----:B0-----:R-:W-:Y:S02]  /*02a0*/  UISETP.GE.U32.AND UP1, UPT, UR11, 0x8, UPT ;  /* 0x000000080b00788c */ /* 0x001fe4000bf26070 */
[----:B------:R-:W-:Y:S01]  /*02b0*/  UISETP.NE.AND UP0, UPT, UR4, UR10, UPT ;  /* 0x0000000a0400728c */ /* 0x000fe2000bf05270 */
[----:B-1----:R-:W-:-:S06]  /*02c0*/  IMAD R16, R3, UR7, R10 ;  /* 0x0000000703107c24 */ /* 0x002fcc000f8e020a */
[----:B------:R-:W-:Y:S05]  /*02d0*/  BRA.U !UP1, `(.L_x_141) ;  /* 0x0000000509547547 */ /* 0x000fea000b800000 */
[----:B------:R-:W0:Y:S01]  /*02e0*/  LDC.64 R4, c[0x0][0x390] ;  /* 0x0000e400ff047b82 */ /* 0x000e220000000a00 */
[----:B------:R-:W1:Y:S01]  /*02f0*/  LDCU UR5, c[0x0][0x384] ;  /* 0x00007080ff0577ac */ /* 0x000e620008000800 */
[----:B------:R-:W2:Y:S06]  /*0300*/  LDCU UR7, c[0x0][0x380] ;  /* 0x00007000ff0777ac */ /* 0x000eac0008000800 */
[----:B------:R-:W3:Y:S01]  /*0310*/  LDC.64 R2, c[0x0][0x3a8] ;  /* 0x0000ea00ff027b82 */ /* 0x000ee20000000a00 */
[----:B-1----:R-:W-:Y:S01]  /*0320*/  ISETP.GE.AND P6, PT, R15, UR5, PT ;  /* 0x000000050f007c0c */ /* 0x002fe2000bfc6270 */
[----:B--2---:R-:W-:-:S12]  /*0330*/  UMOV UR5, URZ ;  /* 0x000000ff00057c82 */ /* 0x004fd80008000000 */
.L_x_142:
[----:B------:R-:W-:Y:S01]  /*0340*/  VIADD R20, R12, UR5 ;  /* 0x000000050c147c36 */ /* 0x000fe20008000000 */
[----:B------:R-:W-:-:S03]  /*0350*/  IADD3 R9, PT, PT, R16, UR5, RZ ;  /* 0x0000000510097c10 */ /* 0x000fc6000fffe0ff */
[----:B------:R-:W-:Y:S01]  /*0360*/  IMAD R7, R15, UR7, R20 ;  /* 0x000000070f077c24 */ /* 0x000fe2000f8e0214 */
[----:B------:R-:W-:Y:S01]  /*0370*/  ISETP.GE.OR P0, PT, R20, UR7, P6 ;  /* 0x0000000714007c0c */ /* 0x000fe2000b706670 */
[----:B0-----:R-:W-:-:S03]  /*0380*/  IMAD.WIDE R8, R9, 0x4, R4 ;  /* 0x0000000409087825 */ /* 0x001fc600078e0204 */
[----:B------:R-:W-:Y:S01]  /*0390*/  ISETP.LT.OR P0, PT, R20, RZ, P0 ;  /* 0x000000ff1400720c */ /* 0x000fe20000701670 */
[----:B---3--:R-:W-:-:S03]  /*03a0*/  IMAD.WIDE R6, R7, 0x4, R2 ;  /* 0x0000000407067825 */ /* 0x008fc600078e0202 */
[----:B------:R-:W-:-:S13]  /*03b0*/  ISETP.LT.OR P1, PT, R15, RZ, P0 ;  /* 0x000000ff0f00720c */ /* 0x000fda0000721670 */
[----:B------:R-:W2:Y:S04]  /*03c0*/  @!P1 LDG.E R17, desc[UR12][R8.64] ;  /* 0x0000000c08119981 */ /* 0x000ea8000c1e1900 */
[----:B------:R-:W2:Y:S01]  /*03d0*/  @!P1 LDG.E R18, desc[UR12][R6.64] ;  /* 0x0000000c06129981 */ /* 0x000ea2000c1e1900 */
[----:B------:R-:W-:-:S05]  /*03e0*/  VIADD R19, R20, 0x1 ;  /* 0x0000000114137836 */ /* 0x000fca0000000000 */
[----:B------:R-:W-:-:S04]  /*03f0*/  ISETP.GE.OR P0, PT, R19, UR7, P6 ;  /* 0x0000000713007c0c */ /* 0x000fc8000b706670 */
[----:B------:R-:W-:Y:S01]  /*0400*/  ISETP.LT.OR P0, PT, R19, RZ, P0 ;  /* 0x000000ff1300720c */ /* 0x000fe20000701670 */
[----:B------:R-:W-:-:S03]  /*0410*/  VIADD R19, R20, 0x2 ;  /* 0x0000000214137836 */ /* 0x000fc60000000000 */
[----:B------:R-:W-:Y:S02]  /*0420*/  ISETP.LT.OR P3, PT, R15, RZ, P0 ;  /* 0x000000ff0f00720c */ /* 0x000fe40000761670 */
[----:B------:R-:W-:-:S04]  /*0430*/  ISETP.GE.OR P0, PT, R19, UR7, P6 ;  /* 0x0000000713007c0c */ /* 0x000fc8000b706670 */
[----:B------:R-:W-:-:S07]  /*0440*/  ISETP.LT.OR P0, PT, R19, RZ, P0 ;  /* 0x000000ff1300720c */ /* 0x000fce0000701670 */
[----:B------:R-:W3:Y:S04]  /*0450*/  @!P3 LDG.E R23, desc[UR12][R8.64+0x4] ;  /* 0x0000040c0817b981 */ /* 0x000ee8000c1e1900 */
[----:B------:R-:W3:Y:S01]  /*0460*/  @!P3 LDG.E R26, desc[UR12][R6.64+0x4] ;  /* 0x0000040c061ab981 */ /* 0x000ee2000c1e1900 */
[----:B------:R-:W-:Y:S02]  /*0470*/  IADD3 R19, PT, PT, R20, 0x3, RZ ;  /* 0x0000000314137810 */ /* 0x000fe40007ffe0ff */
[----:B------:R-:W-:Y:S02]  /*0480*/  ISETP.LT.OR P2, PT, R15, RZ, P0 ;  /* 0x000000ff0f00720c */ /* 0x000fe40000741670 */
[----:B------:R-:W-:-:S04]  /*0490*/  ISETP.GE.OR P0, PT, R19, UR7, P6 ;  /* 0x0000000713007c0c */ /* 0x000fc8000b706670 */
[----:B------:R-:W-:-:S04]  /*04a0*/  ISETP.LT.OR P0, PT, R19, RZ, P0 ;  /* 0x000000ff1300720c */ /* 0x000fc80000701670 */
[----:B------:R-:W-:Y:S01]  /*04b0*/  ISETP.LT.OR P0, PT, R15, RZ, P0 ;  /* 0x000000ff0f00720c */ /* 0x000fe20000701670 */
[----:B------:R-:W-:Y:S02]  /*04c0*/  IMAD.MOV.U32 R25, RZ, RZ, RZ ;  /* 0x000000ffff197224 */ /* 0x000fe400078e00ff */
[----:B------:R-:W4:Y:S04]  /*04d0*/  @!P2 LDG.E R21, desc[UR12][R8.64+0x8] ;  /* 0x0000080c0815a981 */ /* 0x000f28000c1e1900 */
[----:B------:R-:W4:Y:S01]  /*04e0*/  @!P2 LDG.E R24, desc[UR12][R6.64+0x8] ;  /* 0x0000080c0618a981 */ /* 0x000f22000c1e1900 */
[----:B--2---:R-:W-:-:S05]  /*04f0*/  @!P1 FMUL R25, R17, R18 ;  /* 0x0000001211199220 */ /* 0x004fca0000400000 */
[----:B------:R-:W2:Y:S04]  /*0500*/  @!P0 LDG.E R17, desc[UR12][R8.64+0xc] ;  /* 0x00000c0c08118981 */ /* 0x000ea8000c1e1900 */
[----:B------:R-:W2:Y:S01]  /*0510*/  @!P0 LDG.E R18, desc[UR12][R6.64+0xc] ;  /* 0x00000c0c06128981 */ /* 0x000ea2000c1e1900 */
[----:B------:R-:W-:Y:S02]  /*0520*/  IMAD.MOV.U32 R19, RZ, RZ, RZ ;  /* 0x000000ffff137224 */ /* 0x000fe400078e00ff */
[----:B------:R-:W-:Y:S01]  /*0530*/  FADD R22, R25, R22 ;  /* 0x0000001619167221 */ /* 0x000fe20000000000 */
[----:B---3--:R-:W-:Y:S01]  /*0540*/  @!P3 FMUL R19, R23, R26 ;  /* 0x0000001a1713b220 */ /* 0x008fe20000400000 */
[C---:B------:R-:W-:Y:S01]  /*0550*/  IADD3 R23, PT, PT, R20.reuse, 0x4, RZ ;  /* 0x0000000414177810 */ /* 0x040fe20007ffe0ff */
[----:B------:R-:W-:-:S03]  /*0560*/  VIADD R26, R20, 0x5 ;  /* 0x00000005141a7836 */ /* 0x000fc60000000000 */
[C---:B------:R-:W-:Y:S02]  /*0570*/  ISETP.GE.OR P4, PT, R23.reuse, UR7, P6 ;  /* 0x0000000717007c0c */ /* 0x040fe4000b786670 */
[----:B------:R-:W-:Y:S02]  /*0580*/  ISETP.GE.OR P1, PT, R26, UR7, P6 ;  /* 0x000000071a007c0c */ /* 0x000fe4000b726670 */
[----:B------:R-:W-:Y:S01]  /*0590*/  ISETP.LT.OR P4, PT, R23, RZ, P4 ;  /* 0x000000ff1700720c */ /* 0x000fe20002781670 */
[----:B------:R-:W-:Y:S01]  /*05a0*/  VIADD R23, R20, 0x6 ;  /* 0x0000000614177836 */ /* 0x000fe20000000000 */
[----:B------:R-:W-:Y:S02]  /*05b0*/  ISETP.LT.OR P1, PT, R26, RZ, P1 ;  /* 0x000000ff1a00720c */ /* 0x000fe40000f21670 */
[----:B------:R-:W-:Y:S02]  /*05c0*/  IADD3 R20, PT, PT, R20, 0x7, RZ ;  /* 0x0000000714147810 */ /* 0x000fe40007ffe0ff */
[----:B------:R-:W-:-:S02]  /*05d0*/  ISETP.GE.OR P5, PT, R23, UR7, P6 ;  /* 0x0000000717007c0c */ /* 0x000fc4000b7a6670 */
[----:B------:R-:W-:Y:S02]  /*05e0*/  ISETP.LT.OR P4, PT, R15, RZ, P4 ;  /* 0x000000ff0f00720c */ /* 0x000fe40002781670 */
[C---:B------:R-:W-:Y:S02]  /*05f0*/  ISETP.GE.OR P3, PT, R20.reuse, UR7, P6 ;  /* 0x0000000714007c0c */ /* 0x040fe4000b766670 */
[----:B------:R-:W-:Y:S02]  /*0600*/  ISETP.LT.OR P5, PT, R23, RZ, P5 ;  /* 0x000000ff1700720c */ /* 0x000fe40002fa1670 */
[C---:B------:R-:W-:Y:S02]  /*0610*/  ISETP.LT.OR P1, PT, R15.reuse, RZ, P1 ;  /* 0x000000ff0f00720c */ /* 0x040fe40000f21670 */
[----:B------:R-:W-:Y:S01]  /*0620*/  ISETP.LT.OR P3, PT, R20, RZ, P3 ;  /* 0x000000ff1400720c */ /* 0x000fe20001f61670 */
[----:B------:R-:W-:Y:S01]  /*0630*/  IMAD.MOV.U32 R20, RZ, RZ, RZ ;  /* 0x000000ffff147224 */ /* 0x000fe200078e00ff */
[----:B------:R-:W-:Y:S01]  /*0640*/  ISETP.LT.OR P5, PT, R15, RZ, P5 ;  /* 0x000000ff0f00720c */ /* 0x000fe20002fa1670 */
[----:B----4-:R-:W-:Y:S01]  /*0650*/  @!P2 FMUL R20, R21, R24 ;  /* 0x000000181514a220 */ /* 0x010fe20000400000 */
[----:B------:R-:W-:Y:S01]  /*0660*/  ISETP.LT.OR P3, PT, R15, RZ, P3 ;  /* 0x000000ff0f00720c */ /* 0x000fe20001f61670 */
[----:B------:R-:W3:Y:S01]  /*0670*/  @!P4 LDG.E R24, desc[UR12][R8.64+0x10] ;  /* 0x0000100c0818c981 */ /* 0x000ee2000c1e1900 */
[----:B------:R-:W-:-:S03]  /*0680*/  IMAD.MOV.U32 R21, RZ, RZ, RZ ;  /* 0x000000ffff157224 */ /* 0x000fc600078e00ff */
[----:B------:R-:W3:Y:S01]  /*0690*/  @!P4 LDG.E R23, desc[UR12][R6.64+0x10] ;  /* 0x0000100c0617c981 */ /* 0x000ee2000c1e1900 */
[----:B------:R-:W-:-:S03]  /*06a0*/  FADD R27, R22, R19 ;  /* 0x00000013161b7221 */ /* 0x000fc60000000000 */
[----:B------:R-:W4:Y:S04]  /*06b0*/  @!P1 LDG.E R25, desc[UR12][R8.64+0x14] ;  /* 0x0000140c08199981 */ /* 0x000f28000c1e1900 */
[----:B------:R-:W5:Y:S04]  /*06c0*/  @!P5 LDG.E R22, desc[UR12][R6.64+0x18] ;  /* 0x0000180c0616d981 */ /* 0x000f68000c1e1900 */
[----:B------:R-:W4:Y:S04]  /*06d0*/  @!P3 LDG.E R26, desc[UR12][R8.64+0x1c] ;  /* 0x00001c0c081ab981 */ /* 0x000f28000c1e1900 */
[----:B------:R-:W4:Y:S01]  /*06e0*/  @!P3 LDG.E R19, desc[UR12][R6.64+0x1c] ;  /* 0x00001c0c0613b981 */ /* 0x000f22000c1e1900 */
[----:B--2---:R-:W-:-:S03]  /*06f0*/  @!P0 FMUL R21, R17, R18 ;  /* 0x0000001211158220 */ /* 0x004fc60000400000 */
[----:B------:R-:W2:Y:S04]  /*0700*/  @!P1 LDG.E R18, desc[UR12][R6.64+0x14] ;  /* 0x0000140c06129981 */ /* 0x000ea8000c1e1900 */
[----:B------:R0:W5:Y:S01]  /*0710*/  @!P5 LDG.E R17, desc[UR12][R8.64+0x18] ;  /* 0x0000180c0811d981 */ /* 0x000162000c1e1900 */
[----:B------:R-:W-:Y:S01]  /*0720*/  FADD R28, R27, R20 ;  /* 0x000000141b1c7221 */ /* 0x000fe20000000000 */
[----:B------:R-:W-:Y:S01]  /*0730*/  HFMA2 R20, -RZ, RZ, 0, 0 ;  /* 0x00000000ff147431 */ /* 0x000fe200000001ff */
[----:B------:R-:W-:Y:S02]  /*0740*/  UIADD3 UR5, UPT, UPT, UR5, 0x8, URZ ;  /* 0x0000000805057890 */ /* 0x000fe4000fffe0ff */
[----:B------:R-:W-:Y:S01]  /*0750*/  FADD R27, R28, R21 ;  /* 0x000000151c1b7221 */ /* 0x000fe20000000000 */
[----:B------:R-:W-:Y:S01]  /*0760*/  IMAD.MOV.U32 R21, RZ, RZ, RZ ;  /* 0x000000ffff157224 */ /* 0x000fe200078e00ff */
[----:B------:R-:W-:Y:S01]  /*0770*/  UISETP.NE.AND UP1, UPT, UR5, UR6, UPT ;  /* 0x000000060500728c */ /* 0x000fe2000bf25270 */
[----:B0-----:R-:W-:Y:S01]  /*0780*/  CS2R R8, SRZ ;  /* 0x0000000000087805 */ /* 0x001fe2000001ff00 */
[----:B---3--:R-:W-:-:S04]  /*0790*/  @!P4 FMUL R20, R24, R23 ;  /* 0x000000171814c220 */ /* 0x008fc80000400000 */
[----:B------:R-:W-:Y:S01]  /*07a0*/  FADD R20, R27, R20 ;  /* 0x000000141b147221 */ /* 0x000fe20000000000 */
[----:B----4-:R-:W-:Y:S01]  /*07b0*/  @!P3 FMUL R9, R26, R19 ;  /* 0x000000131a09b220 */ /* 0x010fe20000400000 */
[----:B--2---:R-:W-:-:S04]  /*07c0*/  @!P1 FMUL R21, R25, R18 ;  /* 0x0000001219159220 */ /* 0x004fc80000400000 */
[----:B------:R-:W-:Y:S01]  /*07d0*/  FADD R21, R20, R21 ;  /* 0x0000001514157221 */ /* 0x000fe20000000000 */
[----:B-----5:R-:W-:-:S04]  /*07e0*/  @!P5 FMUL R8, R17, R22 ;  /* 0x000000161108d220 */ /* 0x020fc80000400000 */
[----:B------:R-:W-:-:S04]  /*07f0*/  FADD R8, R21, R8 ;  /* 0x0000000815087221 */ /* 0x000fc80000000000 */
[----:B------:R-:W-:Y:S01]  /*0800*/  FADD R22, R8, R9 ;  /* 0x0000000908167221 */ /* 0x000fe20000000000 */
[----:B------:R-:W-:Y:S06]  /*0810*/  BRA.U UP1, `(.L_x_142) ;  /* 0xfffffff901c87547 */ /* 0x000fec000b83ffff */
[----:B------:R-:W-:-:S05]  /*0820*/  UMOV UR5, UR6 ;  /* 0x0000000600057c82 */ /* 0x000fca0008000000 */
.L_x_141:
[----:B------:R-:W-:-:S09]  /*0830*/  UISETP.NE.AND UP1, UPT, UR8, URZ, UPT ;  /* 0x000000ff0800728c */ /* 0x000fd2000bf25270 */
[----:B------:R-:W-:Y:S05]  /*0840*/  BRA.U !UP1, `(.L_x_143) ;  /* 0x0000000509987547 */ /* 0x000fea000b800000 */
[----:B------:R-:W0:Y:S01]  /*0850*/  LDCU UR11, c[0x0][0x3d4] ;  /* 0x00007a80ff0b77ac */ /* 0x000e220008000800 */
[----:B------:R-:W-:-:S04]  /*0860*/  UIADD3 UR9, UPT, UPT, UR8, -0x1, URZ ;  /* 0xffffffff08097890 */ /* 0x000fc8000fffe0ff */
[----:B------:R-:W-:Y:S02]  /*0870*/  UISETP.GE.U32.AND UP1, UPT, UR9, 0x3, UPT ;  /* 0x000000030900788c */ /* 0x000fe4000bf26070 */
[----:B0-----:R-:W-:-:S07]  /*0880*/  ULOP3.LUT UP2, UR10, UR11, 0x3, URZ, 0xc0, !UPT ;  /* 0x000000030b0a7892 */ /* 0x001fce000f84c0ff */
[----:B------:R-:W-:Y:S05]  /*0890*/  BRA.U !UP1, `(.L_x_144) ;  /* 0x0000000109b47547 */ /* 0x000fea000b800000 */
[----:B------:R-:W0:Y:S01]  /*08a0*/  LDCU UR9, c[0x0][0x384] ;  /* 0x00007080ff0977ac */ /* 0x000e220008000800 */
[----:B------:R-:W1:Y:S01]  /*08b0*/  LDC.64 R2, c[0x0][0x390] ;  /* 0x0000e400ff027b82 */ /* 0x000e620000000a00 */
[----:B------:R-:W-:-:S04]  /*08c0*/  IADD3 R6, PT, PT, R12, UR5, RZ ;  /* 0x000000050c067c10 */ /* 0x000fc8000fffe0ff */
[C---:B------:R-:W-:Y:S01]  /*08d0*/  IADD3 R8, PT, PT, R6.reuse, 0x2, RZ ;  /* 0x0000000206087810 */ /* 0x040fe20007ffe0ff */
[C---:B------:R-:W-:Y:S02]  /*08e0*/  VIADD R7, R6.reuse, 0x1 ;  /* 0x0000000106077836 */ /* 0x040fe40000000000 */
[----:B------:R-:W2:Y:S01]  /*08f0*/  LDC.64 R4, c[0x0][0x3a8] ;  /* 0x0000ea00ff047b82 */ /* 0x000ea20000000a00 */
[----:B------:R-:W-:Y:S02]  /*0900*/  VIADD R17, R6, 0x3 ;  /* 0x0000000306117836 */ /* 0x000fe40000000000 */
[C---:B------:R-:W-:Y:S01]  /*0910*/  IMAD R9, R15.reuse, UR7, R6 ;  /* 0x000000070f097c24 */ /* 0x040fe2000f8e0206 */
[----:B0-----:R-:W-:-:S04]  /*0920*/  ISETP.GE.AND P3, PT, R15, UR9, PT ;  /* 0x000000090f007c0c */ /* 0x001fc8000bf66270 */
[C---:B------:R-:W-:Y:S02]  /*0930*/  ISETP.GE.OR P0, PT, R6.reuse, UR7, P3 ;  /* 0x0000000706007c0c */ /* 0x040fe40009f06670 */
[----:B------:R-:W-:Y:S02]  /*0940*/  ISETP.GE.OR P1, PT, R7, UR7, P3 ;  /* 0x0000000707007c0c */ /* 0x000fe40009f26670 */
[----:B------:R-:W-:Y:S02]  /*0950*/  ISETP.LT.OR P0, PT, R6, RZ, P0 ;  /* 0x000000ff0600720c */ /* 0x000fe40000701670 */
[----:B------:R-:W-:Y:S02]  /*0960*/  ISETP.GE.OR P2, PT, R8, UR7, P3 ;  /* 0x0000000708007c0c */ /* 0x000fe40009f46670 */
[----:B------:R-:W-:Y:S02]  /*0970*/  ISETP.LT.OR P0, PT, R15, RZ, P0 ;  /* 0x000000ff0f00720c */ /* 0x000fe40000701670 */
[----:B------:R-:W-:Y:S01]  /*0980*/  ISETP.LT.OR P1, PT, R7, RZ, P1 ;  /* 0x000000ff0700720c */ /* 0x000fe20000f21670 */
[----:B--2---:R-:W-:Y:S01]  /*0990*/  IMAD.WIDE R4, R9, 0x4, R4 ;  /* 0x0000000409047825 */ /* 0x004fe200078e0204 */
[----:B------:R-:W-:-:S02]  /*09a0*/  IADD3 R7, PT, PT, R16, UR5, RZ ;  /* 0x0000000510077c10 */ /* 0x000fc4000fffe0ff */
[----:B------:R-:W-:Y:S02]  /*09b0*/  ISETP.GE.OR P3, PT, R17, UR7, P3 ;  /* 0x0000000711007c0c */ /* 0x000fe40009f66670 */
[----:B------:R-:W-:Y:S01]  /*09c0*/  ISETP.LT.OR P2, PT, R8, RZ, P2 ;  /* 0x000000ff0800720c */ /* 0x000fe20001741670 */
[----:B-1----:R-:W-:Y:S01]  /*09d0*/  IMAD.WIDE R2, R7, 0x4, R2 ;  /* 0x0000000407027825 */ /* 0x002fe200078e0202 */
[----:B------:R-:W-:Y:S02]  /*09e0*/  ISETP.LT.OR P1, PT, R15, RZ, P1 ;  /* 0x000000ff0f00720c */ /* 0x000fe40000f21670 */
[----:B------:R-:W-:Y:S01]  /*09f0*/  ISETP.LT.OR P3, PT, R17, RZ, P3 ;  /* 0x000000ff1100720c */ /* 0x000fe20001f61670 */
[----:B------:R-:W2:Y:S01]  /*0a00*/  @!P0 LDG.E R9, desc[UR12][R4.64] ;  /* 0x0000000c04098981 */ /* 0x000ea2000c1e1900 */
[C---:B------:R-:W-:Y:S02]  /*0a10*/  ISETP.LT.OR P2, PT, R15.reuse, RZ, P2 ;  /* 0x000000ff0f00720c */ /* 0x040fe40001741670 */
[----:B------:R-:W-:Y:S01]  /*0a20*/  ISETP.LT.OR P3, PT, R15, RZ, P3 ;  /* 0x000000ff0f00720c */ /* 0x000fe20001f61670 */
[----:B------:R-:W2:Y:S06]  /*0a30*/  @!P0 LDG.E R6, desc[UR12][R2.64] ;  /* 0x0000000c02068981 */ /* 0x000eac000c1e1900 */
[----:B------:R-:W3:Y:S04]  /*0a40*/  @!P1 LDG.E R8, desc[UR12][R2.64+0x4] ;  /* 0x0000040c02089981 */ /* 0x000ee8000c1e1900 */
[----:B------:R-:W3:Y:S04]  /*0a50*/  @!P1 LDG.E R17, desc[UR12][R4.64+0x4] ;  /* 0x0000040c04119981 */ /* 0x000ee8000c1e1900 */
[----:B------:R-:W4:Y:S04]  /*0a60*/  @!P2 LDG.E R18, desc[UR12][R2.64+0x8] ;  /* 0x0000080c0212a981 */ /* 0x000f28000c1e1900 */
[----:B------:R-:W4:Y:S04]  /*0a70*/  @!P2 LDG.E R19, desc[UR12][R4.64+0x8] ;  /* 0x0000080c0413a981 */ /* 0x000f28000c1e1900 */
[----:B------:R-:W5:Y:S04]  /*0a80*/  @!P3 LDG.E R20, desc[UR12][R2.64+0xc] ;  /* 0x00000c0c0214b981 */ /* 0x000f68000c1e1900 */
[----:B------:R-:W5:Y:S01]  /*0a90*/  @!P3 LDG.E R21, desc[UR12][R4.64+0xc] ;  /* 0x00000c0c0415b981 */ /* 0x000f62000c1e1900 */
[----:B------:R-:W-:Y:S01]  /*0aa0*/  IMAD.MOV.U32 R7, RZ, RZ, RZ ;  /* 0x000000ffff077224 */ /* 0x000fe200078e00ff */
[----:B------:R-:W-:Y:S01]  /*0ab0*/  UIADD3 UR5, UPT, UPT, UR5, 0x4, URZ ;  /* 0x0000000405057890 */ /* 0x000fe2000fffe0ff */
[----:B--2---:R-:W-:Y:S01]  /*0ac0*/  @!P0 FMUL R7, R6, R9 ;  /* 0x0000000906078220 */ /* 0x004fe20000400000 */
[----:B------:R-:W-:-:S03]  /*0ad0*/  MOV R6, RZ ;  /* 0x000000ff00067202 */ /* 0x000fc60000000f00 */
[----:B------:R-:W-:Y:S01]  /*0ae0*/  FADD R9, R22, R7 ;  /* 0x0000000716097221 */ /* 0x000fe20000000000 */
[----:B------:R-:W-:Y:S02]  /*0af0*/  HFMA2 R22, -RZ, RZ, 0, 0 ;  /* 0x00000000ff167431 */ /* 0x000fe400000001ff */
[----:B------:R-:W-:Y:S02]  /*0b00*/  IMAD.MOV.U32 R7, RZ, RZ, RZ ;  /* 0x000000ffff077224 */ /* 0x000fe400078e00ff */
[----:B---3--:R-:W-:-:S04]  /*0b10*/  @!P1 FMUL R6, R8, R17 ;  /* 0x0000001108069220 */ /* 0x008fc80000400000 */
[----:B------:R-:W-:Y:S01]  /*0b20*/  FADD R6, R9, R6 ;  /* 0x0000000609067221 */ /* 0x000fe20000000000 */
[----:B----4-:R-:W-:-:S04]  /*0b30*/  @!P2 FMUL R7, R18, R19 ;  /* 0x000000131207a220 */ /* 0x010fc80000400000 */
[----:B------:R-:W-:Y:S01]  /*0b40*/  FADD R7, R6, R7 ;  /* 0x0000000706077221 */ /* 0x000fe20000000000 */
[----:B-----5:R-:W-:-:S04]  /*0b50*/  @!P3 FMUL R22, R20, R21 ;  /* 0x000000151416b220 */ /* 0x020fc80000400000 */
[----:B------:R-:W-:-:S07]  /*0b60*/  FADD R22, R7, R22 ;  /* 0x0000001607167221 */ /* 0x000fce0000000000 */
.L_x_144:
[----:B------:R-:W-:Y:S05]  /*0b70*/  BRA.U !UP2, `(.L_x_143) ;  /* 0x000000010acc7547 */ /* 0x000fea000b800000 */
[----:B------:R-:W-:Y:S02]  /*0b80*/  UISETP.NE.AND UP1, UPT, UR10, 0x1, UPT ;  /* 0x000000010a00788c */ /* 0x000fe4000bf25270 */
[----:B------:R-:W-:-:S07]  /*0b90*/  ULOP3.LUT UP2, URZ, UR11, 0x1, URZ, 0xc0, !UPT ;  /* 0x000000010bff7892 */ /* 0x000fce000f84c0ff */
[----:B------:R-:W-:Y:S05]  /*0ba0*/  BRA.U !UP1, `(.L_x_145) ;  /* 0x00000001096c7547 */ /* 0x000fea000b800000 */
[----:B------:R-:W0:Y:S01]  /*0bb0*/  LDCU UR9, c[0x0][0x384] ;  /* 0x00007080ff0977ac */ /* 0x000e220008000800 */
[----:B------:R-:W1:Y:S01]  /*0bc0*/  LDC.64 R4, c[0x0][0x3a8] ;  /* 0x0000ea00ff047b82 */ /* 0x000e620000000a00 */
[----:B------:R-:W-:Y:S02]  /*0bd0*/  VIADD R6, R12, UR5 ;  /* 0x000000050c067c36 */ /* 0x000fe40008000000 */
[----:B------:R-:W-:-:S03]  /*0be0*/  VIADD R9, R16, UR5 ;  /* 0x0000000510097c36 */ /* 0x000fc60008000000 */
[----:B------:R-:W-:Y:S02]  /*0bf0*/  IADD3 R7, PT, PT, R6, 0x1, RZ ;  /* 0x0000000106077810 */ /* 0x000fe40007ffe0ff */
[----:B------:R-:W2:Y:S01]  /*0c00*/  LDC.64 R2, c[0x0][0x390] ;  /* 0x0000e400ff027b82 */ /* 0x000ea20000000a00 */
[----:B0-----:R-:W-:-:S04]  /*0c10*/  ISETP.GE.AND P1, PT, R15, UR9, PT ;  /* 0x000000090f007c0c */ /* 0x001fc8000bf26270 */
[C---:B------:R-:W-:Y:S02]  /*0c20*/  ISETP.GE.OR P0, PT, R6.reuse, UR7, P1 ;  /* 0x0000000706007c0c */ /* 0x040fe40008f06670 */
[C---:B------:R-:W-:Y:S02]  /*0c30*/  ISETP.GE.OR P1, PT, R7.reuse, UR7, P1 ;  /* 0x0000000707007c0c */ /* 0x040fe40008f26670 */
[----:B------:R-:W-:Y:S02]  /*0c40*/  ISETP.LT.OR P0, PT, R6, RZ, P0 ;  /* 0x000000ff0600720c */ /* 0x000fe40000701670 */
[----:B------:R-:W-:Y:S01]  /*0c50*/  ISETP.LT.OR P1, PT, R7, RZ, P1 ;  /* 0x000000ff0700720c */ /* 0x000fe20000f21670 */
[C---:B------:R-:W-:Y:S01]  /*0c60*/  IMAD R7, R15.reuse, UR7, R6 ;  /* 0x000000070f077c24 */ /* 0x040fe2000f8e0206 */
[C---:B------:R-:W-:Y:S02]  /*0c70*/  ISETP.LT.OR P0, PT, R15.reuse, RZ, P0 ;  /* 0x000000ff0f00720c */ /* 0x040fe40000701670 */
[----:B------:R-:W-:Y:S01]  /*0c80*/  ISETP.LT.OR P1, PT, R15, RZ, P1 ;  /* 0x000000ff0f00720c */ /* 0x000fe20000f21670 */
[----:B-1----:R-:W-:-:S04]  /*0c90*/  IMAD.WIDE R4, R7, 0x4, R4 ;  /* 0x0000000407047825 */ /* 0x002fc800078e0204 */
[----:B--2---:R-:W-:-:S06]  /*0ca0*/  IMAD.WIDE R2, R9, 0x4, R2 ;  /* 0x0000000409027825 */ /* 0x004fcc00078e0202 */
[----:B------:R-:W2:Y:S04]  /*0cb0*/  @!P0 LDG.E R9, desc[UR12][R4.64] ;  /* 0x0000000c04098981 */ /* 0x000ea8000c1e1900 */
[----:B------:R-:W2:Y:S04]  /*0cc0*/  @!P0 LDG.E R6, desc[UR12][R2.64] ;  /* 0x0000000c02068981 */ /* 0x000ea8000c1e1900 */
[----:B------:R-:W3:Y:S04]  /*0cd0*/  @!P1 LDG.E R18, desc[UR12][R4.64+0x4] ;  /* 0x0000040c04129981 */ /* 0x000ee8000c1e1900 */
[----:B------:R-:W3:Y:S01]  /*0ce0*/  @!P1 LDG.E R17, desc[UR12][R2.64+0x4] ;  /* 0x0000040c02119981 */ /* 0x000ee2000c1e1900 */
[----:B------:R-:W-:Y:S01]  /*0cf0*/  MOV R7, RZ ;  /* 0x000000ff00077202 */ /* 0x000fe20000000f00 */
[----:B------:R-:W-:Y:S01]  /*0d00*/  IMAD.MOV.U32 R8, RZ, RZ, RZ ;  /* 0x000000ffff087224 */ /* 0x000fe200078e00ff */
[----:B------:R-:W-:Y:S01]  /*0d10*/  UIADD3 UR5, UPT, UPT, UR5, 0x2, URZ ;  /* 0x0000000205057890 */ /* 0x000fe2000fffe0ff */
[----:B--2---:R-:W-:-:S04]  /*0d20*/  @!P0 FMUL R7, R6, R9 ;  /* 0x0000000906078220 */ /* 0x004fc80000400000 */
[----:B------:R-:W-:Y:S01]  /*0d30*/  FADD R7, R22, R7 ;  /* 0x0000000716077221 */ /* 0x000fe20000000000 */
[----:B---3--:R-:W-:-:S04]  /*0d40*/  @!P1 FMUL R8, R17, R18 ;  /* 0x0000001211089220 */ /* 0x008fc80000400000 */
[----:B------:R-:W-:-:S07]  /*0d50*/  FADD R22, R7, R8 ;  /* 0x0000000807167221 */ /* 0x000fce0000000000 */
.L_x_145:
[----:B------:R-:W-:Y:S05]  /*0d60*/  BRA.U !UP2, `(.L_x_143) ;  /* 0x000000010a507547 */ /* 0x000fea000b800000 */
[----:B------:R-:W0:Y:S01]  /*0d70*/  LDCU UR9, c[0x0][0x384] ;  /* 0x00007080ff0977ac */ /* 0x000e220008000800 */
[----:B------:R-:W-:Y:S01]  /*0d80*/  IADD3 R6, PT, PT, R12, UR5, RZ ;  /* 0x000000050c067c10 */ /* 0x000fe2000fffe0ff */
[----:B------:R-:W-:Y:S01]  /*0d90*/  BSSY.RECONVERGENT B0, `(.L_x_146) ;  /* 0x0000010000007945 */ /* 0x000fe20003800200 */
[----:B------:R-:W-:Y:S01]  /*0da0*/  IMAD.MOV.U32 R7, RZ, RZ, RZ ;  /* 0x000000ffff077224 */ /* 0x000fe200078e00ff */
[----:B0-----:R-:W-:-:S04]  /*0db0*/  ISETP.GE.AND P0, PT, R15, UR9, PT ;  /* 0x000000090f007c0c */ /* 0x001fc8000bf06270 */
[----:B------:R-:W-:-:S04]  /*0dc0*/  ISETP.GE.OR P0, PT, R6, UR7, P0 ;  /* 0x0000000706007c0c */ /* 0x000fc80008706670 */
[----:B------:R-:W-:-:S04]  /*0dd0*/  ISETP.LT.OR P0, PT, R6, RZ, P0 ;  /* 0x000000ff0600720c */ /* 0x000fc80000701670 */
[----:B------:R-:W-:-:S13]  /*0de0*/  ISETP.LT.OR P0, PT, R15, RZ, P0 ;  /* 0x000000ff0f00720c */ /* 0x000fda0000701670 */
[----:B------:R-:W-:Y:S05]  /*0df0*/  @P0 BRA `(.L_x_147) ;  /* 0x0000000000240947 */ /* 0x000fea0003800000 */
[----:B------:R-:W0:Y:S01]  /*0e00*/  LDC.64 R4, c[0x0][0x390] ;  /* 0x0000e400ff047b82 */ /* 0x000e220000000a00 */
[----:B------:R-:W-:Y:S01]  /*0e10*/  IADD3 R7, PT, PT, R16, UR5, RZ ;  /* 0x0000000510077c10 */ /* 0x000fe2000fffe0ff */
[----:B------:R-:W-:-:S06]  /*0e20*/  IMAD R15, R15, UR7, R6 ;  /* 0x000000070f0f7c24 */ /* 0x000fcc000f8e0206 */
[----:B------:R-:W1:Y:S01]  /*0e30*/  LDC.64 R2, c[0x0][0x3a8] ;  /* 0x0000ea00ff027b82 */ /* 0x000e620000000a00 */
[----:B0-----:R-:W-:-:S06]  /*0e40*/  IMAD.WIDE R4, R7, 0x4, R4 ;  /* 0x0000000407047825 */ /* 0x001fcc00078e0204 */
[----:B------:R-:W2:Y:S01]  /*0e50*/  LDG.E R4, desc[UR12][R4.64] ;  /* 0x0000000c04047981 */ /* 0x000ea2000c1e1900 */
[----:B-1----:R-:W-:-:S06]  /*0e60*/  IMAD.WIDE R2, R15, 0x4, R2 ;  /* 0x000000040f027825 */ /* 0x002fcc00078e0202 */
[----:B------:R-:W2:Y:S02]  /*0e70*/  LDG.E R3, desc[UR12][R2.64] ;  /* 0x0000000c02037981 */ /* 0x000ea4000c1e1900 */
[----:B--2---:R-:W-:-:S07]  /*0e80*/  FMUL R7, R4, R3 ;  /* 0x0000000304077220 */ /* 0x004fce0000400000 */
.L_x_147:
[----:B------:R-:W-:Y:S05]  /*0e90*/  BSYNC.RECONVERGENT B0 ;  /* 0x0000000000007941 */ /* 0x000fea0003800200 */
.L_x_146:
[----:B------:R-:W-:-:S07]  /*0ea0*/  FADD R22, R22, R7 ;  /* 0x0000000716167221 */ /* 0x000fce0000000000 */
.L_x_143:
[----:B------:R-:W-:Y:S05]  /*0eb0*/  BRA.U UP0, `(.L_x_148) ;  /* 0xfffffff100e07547 */ /* 0x000fea000b83ffff */
.L_x_140:
[----:B------:R-:W0:Y:S01]  /*0ec0*/  LDC.64 R2, c[0x0][0x3c0] ;  /* 0x0000f000ff027b82 */ /* 0x000e220000000a00 */
[----:B------:R-:W1:Y:S02]  /*0ed0*/  LDCU UR5, c[0x0][0x3cc] ;  /* 0x00007980ff0577ac */ /* 0x000e640008000800 */
[----:B-1----:R-:W-:-:S04]  /*0ee0*/  IMAD R11, R0, UR5, R11 ;  /* 0x00000005000b7c24 */ /* 0x002fc8000f8e020b */
[----:B0-----:R-:W-:Y:S01]  /*0ef0*/  IMAD.WIDE.U32 R2, R11, 0x4, R2 ;  /* 0x000000040b027825 */ /* 0x001fe200078e0002 */
[----:B------:R-:W-:Y:S06]  /*0f00*/  BAR.SYNC.DEFER_BLOCKING 0x0 ;  /* 0x0000000000007b1d */ /* 0x000fec0000010000 */
[----:B------:R-:W-:Y:S01]  /*0f10*/  STG.E desc[UR12][R2.64], R22 ;  /* 0x0000001602007986 */ /* 0x000fe2000c10190c */
[----:B------:R-:W-:Y:S05]  /*0f20*/  EXIT ;  /* 0x000000000000794d */ /* 0x000fea0003800000 */
.L_x_149:
        /* <DEDUP_REMOVED lines=13> */
.L_x_154:


//--------------------- .nv.shared._Z13normXcorr_GPU6MatrixS_S_6params --------------------------
	.section	.nv.shared._Z13normXcorr_GPU6MatrixS_S_6params,"aw",@nobits
	.sectionflags	@""
	.align	16
	.zero		1024


//--------------------- .nv.shared.reserved.0     --------------------------
	.section	.nv.shared.reserved.0,"aw",@nobits
	.weak		__nv_reservedSMEM_offset_0_alias
	.size		__nv_reservedSMEM_offset_0_alias, 0, 64
	.other		__nv_reservedSMEM_offset_0_alias,@"STO_CUDA_RESERVED_SHARED STV_DEFAULT"
__nv_reservedSMEM_offset_0_alias:
	.zero		0
	.zero		64


//--------------------- .nv.shared._Z24CorrelationKernel_Shared6MatrixS_S_6params --------------------------
	.section	.nv.shared._Z24CorrelationKernel_Shared6MatrixS_S_6params,"aw",@nobits
	.sectionflags	@""
	.align	16
	.zero		1024


//--------------------- .nv.shared._Z17CorrelationKernel6MatrixS_S_6params --------------------------
	.section	.nv.shared._Z17CorrelationKernel6MatrixS_S_6params,"aw",@nobits
	.sectionflags	@""
	.align	16
	.zero		1024


//--------------------- .nv.constant0._Z13normXcorr_GPU6MatrixS_S_6params --------------------------
	.section	.nv.constant0._Z13normXcorr_GPU6MatrixS_S_6params,"a",@progbits
	.sectionflags	@""
	.align	4
.nv.constant0._Z13normXcorr_GPU6MatrixS_S_6params:
	.zero		988


//--------------------- .nv.constant0._Z24CorrelationKernel_Shared6MatrixS_S_6params --------------------------
	.section	.nv.constant0._Z24CorrelationKernel_Shared6MatrixS_S_6params,"a",@progbits
	.sectionflags	@""
	.align	4
.nv.constant0._Z24CorrelationKernel_Shared6MatrixS_S_6params:
	.zero		988


//--------------------- .nv.constant0._Z17CorrelationKernel6MatrixS_S_6params --------------------------
	.section	.nv.constant0._Z17CorrelationKernel6MatrixS_S_6params,"a",@progbits
	.sectionflags	@""
	.align	4
.nv.constant0._Z17CorrelationKernel6MatrixS_S_6params:
	.zero		988


//--------------------- SYMBOLS --------------------------

	.type		.nv.reservedSmem.offset0,@object
	.size		.nv.reservedSmem.offset0,0x4
	.type		.nv.reservedSmem.cap,@object
	.size		.nv.reservedSmem.cap,0x4
